	.target	sm_90a

	.elftype	@"ET_EXEC"


//--------------------- .note.nv.tkinfo           --------------------------
	.section	.note.nv.tkinfo,"",@"SHT_NOTE"
	.sectionflags	@"SHF_NOTE_NV_TKINFO"
	.tkinfo
        /*0018*/ 	.word	0x00000002
        /*0030*/ 	.string	""
        /*0030*/ 	.string	"ptxas"
        /*0030*/ 	.string	"Cuda compilation tools, release 13.0, V13.0.88"
        /*0030*/ 	.string	"Build cuda_13.0.r13.0/compiler.36424714_0"
        /*0030*/ 	.string	"-arch sm_90a -m 64 "



//--------------------- .note.nv.cuinfo           --------------------------
	.section	.note.nv.cuinfo,"",@"SHT_NOTE"
	.sectionflags	@"SHF_NOTE_NV_CUINFO"
        /*0018*/ 	.short	0x0002
        /*001a*/ 	.short	0x005a
        /*001c*/ 	.short	0x0082
	.zero		2


//--------------------- .nv.info                  --------------------------
	.section	.nv.info,"",@"SHT_CUDA_INFO"
	.align	4


	//----- nvinfo : EIATTR_REGCOUNT
	.align		4
        /*0000*/ 	.byte	0x04, 0x2f
        /*0002*/ 	.short	(.L_15 - .L_14)
	.align		4
.L_14:
        /*0004*/ 	.word	index@(_ZN7cutlass13device_kernelINS_4gemm6kernel13GemmUniversalIN4cute5tupleIJiiiiEEENS1_10collective13CollectiveMmaINS1_34MainloopSm90TmaGmmaWarpSpecializedILi13ENS5_IJNS4_1CILi1EEESB_SB_EEENS1_35KernelTmaWarpSpecializedCooperativeEEENS5_IJNSA_ILi192EEENSA_ILi80EEENSA_ILi64EEEEEEaNS5_IJlSB_lEEEaSJ_NS4_8TiledMMAINS4_8MMA_AtomIJNS4_4SM904GMMA26MMA_64x16x32_S32S8S8_SS_TNEEEENS4_6LayoutINS5_IJNSA_ILi2EEESB_SB_EEENS5_IJSB_NSA_ILi0EEEST_EEEEENS5_IJNS4_10UnderscoreESW_SW_EEEEENS4_13SM90_TMA_LOADENS4_14ComposedLayoutINS4_7SwizzleILi2ELi4ELi3EEENS4_18smem_ptr_flag_bitsILi8EEENSQ_INS5_IJNSA_ILi8EEESH_EEENS5_IJSH_SB_EEEEEEEvNS4_8identityESZ_S19_vS1A_EENS_8epilogue10collective6detail29Sm90TmaWarpSpecializedAdapterINS1D_15DefaultEpilogueIaSJ_SJ_NS1C_6thread17LinearCombinationIaLi1EiiLNS1H_9ScaleType4KindE0ELNS_15FloatRoundStyleE2EaEENS1_15EpilogueDefaultEEEEEvvEEEEvNT_6ParamsE)
        /*0008*/ 	.word	0x000000a8


	//----- nvinfo : EIATTR_FRAME_SIZE
	.align		4
.L_15:
        /*000c*/ 	.byte	0x04, 0x11
        /*000e*/ 	.short	(.L_17 - .L_16)
	.align		4
.L_16:
        /*0010*/ 	.word	index@(_ZN7cutlass13device_kernelINS_4gemm6kernel13GemmUniversalIN4cute5tupleIJiiiiEEENS1_10collective13CollectiveMmaINS1_34MainloopSm90TmaGmmaWarpSpecializedILi13ENS5_IJNS4_1CILi1EEESB_SB_EEENS1_35KernelTmaWarpSpecializedCooperativeEEENS5_IJNSA_ILi192EEENSA_ILi80EEENSA_ILi64EEEEEEaNS5_IJlSB_lEEEaSJ_NS4_8TiledMMAINS4_8MMA_AtomIJNS4_4SM904GMMA26MMA_64x16x32_S32S8S8_SS_TNEEEENS4_6LayoutINS5_IJNSA_ILi2EEESB_SB_EEENS5_IJSB_NSA_ILi0EEEST_EEEEENS5_IJNS4_10UnderscoreESW_SW_EEEEENS4_13SM90_TMA_LOADENS4_14ComposedLayoutINS4_7SwizzleILi2ELi4ELi3EEENS4_18smem_ptr_flag_bitsILi8EEENSQ_INS5_IJNSA_ILi8EEESH_EEENS5_IJSH_SB_EEEEEEEvNS4_8identityESZ_S19_vS1A_EENS_8epilogue10collective6detail29Sm90TmaWarpSpecializedAdapterINS1D_15DefaultEpilogueIaSJ_SJ_NS1C_6thread17LinearCombinationIaLi1EiiLNS1H_9ScaleType4KindE0ELNS_15FloatRoundStyleE2EaEENS1_15EpilogueDefaultEEEEEvvEEEEvNT_6ParamsE)
        /*0014*/ 	.word	0x00000000


	//----- nvinfo : EIATTR_MIN_STACK_SIZE
	.align		4
.L_17:
        /*0018*/ 	.byte	0x04, 0x12
        /*001a*/ 	.short	(.L_19 - .L_18)
	.align		4
.L_18:
        /*001c*/ 	.word	index@(_ZN7cutlass13device_kernelINS_4gemm6kernel13GemmUniversalIN4cute5tupleIJiiiiEEENS1_10collective13CollectiveMmaINS1_34MainloopSm90TmaGmmaWarpSpecializedILi13ENS5_IJNS4_1CILi1EEESB_SB_EEENS1_35KernelTmaWarpSpecializedCooperativeEEENS5_IJNSA_ILi192EEENSA_ILi80EEENSA_ILi64EEEEEEaNS5_IJlSB_lEEEaSJ_NS4_8TiledMMAINS4_8MMA_AtomIJNS4_4SM904GMMA26MMA_64x16x32_S32S8S8_SS_TNEEEENS4_6LayoutINS5_IJNSA_ILi2EEESB_SB_EEENS5_IJSB_NSA_ILi0EEEST_EEEEENS5_IJNS4_10UnderscoreESW_SW_EEEEENS4_13SM90_TMA_LOADENS4_14ComposedLayoutINS4_7SwizzleILi2ELi4ELi3EEENS4_18smem_ptr_flag_bitsILi8EEENSQ_INS5_IJNSA_ILi8EEESH_EEENS5_IJSH_SB_EEEEEEEvNS4_8identityESZ_S19_vS1A_EENS_8epilogue10collective6detail29Sm90TmaWarpSpecializedAdapterINS1D_15DefaultEpilogueIaSJ_SJ_NS1C_6thread17LinearCombinationIaLi1EiiLNS1H_9ScaleType4KindE0ELNS_15FloatRoundStyleE2EaEENS1_15EpilogueDefaultEEEEEvvEEEEvNT_6ParamsE)
        /*0020*/ 	.word	0x00000000
.L_19:


//--------------------- .nv.compat                --------------------------
	.section	.nv.compat,"",@"SHT_CUDA_COMPAT_INFO"
	.align	4
        /*0000*/ 	.byte	0x02, 0x09, 0x01, 0x00, 0x02, 0x02, 0x04, 0x00, 0x02, 0x05, 0x05, 0x00, 0x03, 0x07, 0x01, 0x01
        /*0010*/ 	.byte	0x02, 0x03, 0x01, 0x00, 0x02, 0x06, 0x01, 0x00, 0x04, 0x0b, 0x08, 0x00, 0x00, 0x00, 0x00, 0x00
        /*0020*/ 	.byte	0x00, 0x00, 0x00, 0x00


//--------------------- .nv.info._ZN7cutlass13device_kernelINS_4gemm6kernel13GemmUniversalIN4cute5tupleIJiiiiEEENS1_10collective13CollectiveMmaINS1_34MainloopSm90TmaGmmaWarpSpecializedILi13ENS5_IJNS4_1CILi1EEESB_SB_EEENS1_35KernelTmaWarpSpecializedCooperativeEEENS5_IJNSA_ILi192EEENSA_ILi80EEENSA_ILi64EEEEEEaNS5_IJlSB_lEEEaSJ_NS4_8TiledMMAINS4_8MMA_AtomIJNS4_4SM904GMMA26MMA_64x16x32_S32S8S8_SS_TNEEEENS4_6LayoutINS5_IJNSA_ILi2EEESB_SB_EEENS5_IJSB_NSA_ILi0EEEST_EEEEENS5_IJNS4_10UnderscoreESW_SW_EEEEENS4_13SM90_TMA_LOADENS4_14ComposedLayoutINS4_7SwizzleILi2ELi4ELi3EEENS4_18smem_ptr_flag_bitsILi8EEENSQ_INS5_IJNSA_ILi8EEESH_EEENS5_IJSH_SB_EEEEEEEvNS4_8identityESZ_S19_vS1A_EENS_8epilogue10collective6detail29Sm90TmaWarpSpecializedAdapterINS1D_15DefaultEpilogueIaSJ_SJ_NS1C_6thread17LinearCombinationIaLi1EiiLNS1H_9ScaleType4KindE0ELNS_15FloatRoundStyleE2EaEENS1_15EpilogueDefaultEEEEEvvEEEEvNT_6ParamsE --------------------------
	.section	.nv.info._ZN7cutlass13device_kernelINS_4gemm6kernel13GemmUniversalIN4cute5tupleIJiiiiEEENS1_10collective13CollectiveMmaINS1_34MainloopSm90TmaGmmaWarpSpecializedILi13ENS5_IJNS4_1CILi1EEESB_SB_EEENS1_35KernelTmaWarpSpecializedCooperativeEEENS5_IJNSA_ILi192EEENSA_ILi80EEENSA_ILi64EEEEEEaNS5_IJlSB_lEEEaSJ_NS4_8TiledMMAINS4_8MMA_AtomIJNS4_4SM904GMMA26MMA_64x16x32_S32S8S8_SS_TNEEEENS4_6LayoutINS5_IJNSA_ILi2EEESB_SB_EEENS5_IJSB_NSA_ILi0EEEST_EEEEENS5_IJNS4_10UnderscoreESW_SW_EEEEENS4_13SM90_TMA_LOADENS4_14ComposedLayoutINS4_7SwizzleILi2ELi4ELi3EEENS4_18smem_ptr_flag_bitsILi8EEENSQ_INS5_IJNSA_ILi8EEESH_EEENS5_IJSH_SB_EEEEEEEvNS4_8identityESZ_S19_vS1A_EENS_8epilogue10collective6detail29Sm90TmaWarpSpecializedAdapterINS1D_15DefaultEpilogueIaSJ_SJ_NS1C_6thread17LinearCombinationIaLi1EiiLNS1H_9ScaleType4KindE0ELNS_15FloatRoundStyleE2EaEENS1_15EpilogueDefaultEEEEEvvEEEEvNT_6ParamsE,"",@"SHT_CUDA_INFO"
	.sectionflags	@""
	.align	4


	//----- nvinfo : EIATTR_CUDA_API_VERSION
	.align		4
        /*0000*/ 	.byte	0x04, 0x37
        /*0002*/ 	.short	(.L_21 - .L_20)
.L_20:
        /*0004*/ 	.word	0x00000082


	//----- nvinfo : EIATTR_KPARAM_INFO
	.align		4
.L_21:
        /*0008*/ 	.byte	0x04, 0x17
        /*000a*/ 	.short	(.L_23 - .L_22)
.L_22:
        /*000c*/ 	.word	0x00000000
        /*0010*/ 	.short	0x0000
        /*0012*/ 	.short	0x0070
        /*0014*/ 	.byte	0x00, 0xf0, 0x01, 0x10


	//----- nvinfo : EIATTR_SPARSE_MMA_MASK
	.align		4
.L_23:
        /*0018*/ 	.byte	0x03, 0x50
        /*001a*/ 	.short	0x0000


	//----- nvinfo : EIATTR_MAXREG_COUNT
	.align		4
        /*001c*/ 	.byte	0x03, 0x1b
        /*001e*/ 	.short	0x00a8


	//----- nvinfo : EIATTR_NUM_BARRIERS
	.align		4
        /*0020*/ 	.byte	0x02, 0x4c
        /*0022*/ 	.byte	0x01
	.zero		1


	//----- nvinfo : EIATTR_EXTERNS
	.align		4
        /*0024*/ 	.byte	0x04, 0x0f
        /*0026*/ 	.short	(.L_25 - .L_24)


	//   ....[0]....
	.align		4
.L_24:
        /*0028*/ 	.word	index@(__assertfail)


	//----- nvinfo : EIATTR_MERCURY_ISA_VERSION
	.align		4
.L_25:
        /*002c*/ 	.byte	0x03, 0x5f
        /*002e*/ 	.short	0x0101


	//----- nvinfo : EIATTR_INT_WARP_WIDE_INSTR_OFFSETS
	.align		4
        /*0030*/ 	.byte	0x04, 0x31
        /*0032*/ 	.short	(.L_27 - .L_26)


	//   ....[0]....
.L_26:
        /*0034*/ 	.word	0x00000500


	//   ....[1]....
        /*0038*/ 	.word	0x00000530


	//   ....[2]....
        /*003c*/ 	.word	0x00000610


	//----- nvinfo : EIATTR_COOP_GROUP_MASK_REGIDS
	.align		4
.L_27:
        /*0040*/ 	.byte	0x04, 0x29
        /*0042*/ 	.short	(.L_29 - .L_28)


	//   ....[0]....
.L_28:
        /*0044*/ 	.word	0xffffffff


	//   ....[1]....
        /*0048*/ 	.word	0xffffffff


	//   ....[2]....
        /*004c*/ 	.word	0xffffffff


	//   ....[3]....
        /*0050*/ 	.word	0xffffffff


	//   ....[4]....
        /*0054*/ 	.word	0xffffffff


	//----- nvinfo : EIATTR_COOP_GROUP_INSTR_OFFSETS
	.align		4
.L_29:
        /*0058*/ 	.byte	0x04, 0x28
        /*005a*/ 	.short	(.L_31 - .L_30)


	//   ....[0]....
.L_30:
        /*005c*/ 	.word	0x00000060


	//   ....[1]....
        /*0060*/ 	.word	0x00000070


	//   ....[2]....
        /*0064*/ 	.word	0x00000130


	//   ....[3]....
        /*0068*/ 	.word	0x00000410


	//   ....[4]....
        /*006c*/ 	.word	0x000010c0


	//----- nvinfo : EIATTR_REG_RECONFIG
	.align		4
.L_31:
        /*0070*/ 	.byte	0x01, 0x54
	.zero		2


	//----- nvinfo : EIATTR_SYSCALL_OFFSETS
	.align		4
        /*0074*/ 	.byte	0x04, 0x46
        /*0076*/ 	.short	(.L_33 - .L_32)


	//   ....[0]....
.L_32:
        /*0078*/ 	.word	0x00001290


	//----- nvinfo : EIATTR_MBARRIER_INSTR_OFFSETS
	.align		4
.L_33:
        /*007c*/ 	.byte	0x04, 0x39
        /*007e*/ 	.short	(.L_35 - .L_34)


	//   ....[0]....
.L_34:
        /*0080*/ 	.word	0x00000250
        /*0084*/ 	.word	0x000000ff
        /*0088*/ 	.word	0x00000000
        /*008c*/ 	.short	0x0100
        /*008e*/ 	.byte	0x08
	.zero		1


	//   ....[1]....
        /*0090*/ 	.word	0x00000260
        /*0094*/ 	.word	0x000000ff
        /*0098*/ 	.word	0x00000068
        /*009c*/ 	.short	0x0100
        /*009e*/ 	.byte	0x08
	.zero		1


	//   ....[2]....
        /*00a0*/ 	.word	0x00000270
        /*00a4*/ 	.word	0x000000ff
        /*00a8*/ 	.word	0x00000008
        /*00ac*/ 	.short	0x0100
        /*00ae*/ 	.byte	0x08
	.zero		1


	//   ....[3]....
        /*00b0*/ 	.word	0x00000280
        /*00b4*/ 	.word	0x000000ff
        /*00b8*/ 	.word	0x00000070
        /*00bc*/ 	.short	0x0100
        /*00be*/ 	.byte	0x08
	.zero		1


	//   ....[4]....
        /*00c0*/ 	.word	0x00000290
        /*00c4*/ 	.word	0x000000ff
        /*00c8*/ 	.word	0x00000010
        /*00cc*/ 	.short	0x0100
        /*00ce*/ 	.byte	0x08
	.zero		1


	//   ....[5]....
        /*00d0*/ 	.word	0x000002a0
        /*00d4*/ 	.word	0x000000ff
        /*00d8*/ 	.word	0x00000078
        /*00dc*/ 	.short	0x0100
        /*00de*/ 	.byte	0x08
	.zero		1


	//   ....[6]....
        /*00e0*/ 	.word	0x000002b0
        /*00e4*/ 	.word	0x000000ff
        /*00e8*/ 	.word	0x00000018
        /*00ec*/ 	.short	0x0100
        /*00ee*/ 	.byte	0x08
	.zero		1


	//   ....[7]....
        /*00f0*/ 	.word	0x000002c0
        /*00f4*/ 	.word	0x000000ff
        /*00f8*/ 	.word	0x00000080
        /*00fc*/ 	.short	0x0100
        /*00fe*/ 	.byte	0x08
	.zero		1


	//   ....[8]....
        /*0100*/ 	.word	0x000002d0
        /*0104*/ 	.word	0x000000ff
        /*0108*/ 	.word	0x00000020
        /*010c*/ 	.short	0x0100
        /*010e*/ 	.byte	0x08
	.zero		1


	//   ....[9]....
        /*0110*/ 	.word	0x000002e0
        /*0114*/ 	.word	0x000000ff
        /*0118*/ 	.word	0x00000088
        /*011c*/ 	.short	0x0100
        /*011e*/ 	.byte	0x08
	.zero		1


	//   ....[10]....
        /*0120*/ 	.word	0x000002f0
        /*0124*/ 	.word	0x000000ff
        /*0128*/ 	.word	0x00000028
        /*012c*/ 	.short	0x0100
        /*012e*/ 	.byte	0x08
	.zero		1


	//   ....[11]....
        /*0130*/ 	.word	0x00000300
        /*0134*/ 	.word	0x000000ff
        /*0138*/ 	.word	0x00000090
        /*013c*/ 	.short	0x0100
        /*013e*/ 	.byte	0x08
	.zero		1


	//   ....[12]....
        /*0140*/ 	.word	0x00000310
        /*0144*/ 	.word	0x000000ff
        /*0148*/ 	.word	0x00000030
        /*014c*/ 	.short	0x0100
        /*014e*/ 	.byte	0x08
	.zero		1


	//   ....[13]....
        /*0150*/ 	.word	0x00000320
        /*0154*/ 	.word	0x000000ff
        /*0158*/ 	.word	0x00000098
        /*015c*/ 	.short	0x0100
        /*015e*/ 	.byte	0x08
	.zero		1


	//   ....[14]....
        /*0160*/ 	.word	0x00000330
        /*0164*/ 	.word	0x000000ff
        /*0168*/ 	.word	0x00000038
        /*016c*/ 	.short	0x0100
        /*016e*/ 	.byte	0x08
	.zero		1


	//   ....[15]....
        /*0170*/ 	.word	0x00000340
        /*0174*/ 	.word	0x000000ff
        /*0178*/ 	.word	0x000000a0
        /*017c*/ 	.short	0x0100
        /*017e*/ 	.byte	0x08
	.zero		1


	//   ....[16]....
        /*0180*/ 	.word	0x00000350
        /*0184*/ 	.word	0x000000ff
        /*0188*/ 	.word	0x00000040
        /*018c*/ 	.short	0x0100
        /*018e*/ 	.byte	0x08
	.zero		1


	//   ....[17]....
        /*0190*/ 	.word	0x00000360
        /*0194*/ 	.word	0x000000ff
        /*0198*/ 	.word	0x000000a8
        /*019c*/ 	.short	0x0100
        /*019e*/ 	.byte	0x08
	.zero		1


	//   ....[18]....
        /*01a0*/ 	.word	0x00000370
        /*01a4*/ 	.word	0x000000ff
        /*01a8*/ 	.word	0x00000048
        /*01ac*/ 	.short	0x0100
        /*01ae*/ 	.byte	0x08
	.zero		1


	//   ....[19]....
        /*01b0*/ 	.word	0x00000380
        /*01b4*/ 	.word	0x000000ff
        /*01b8*/ 	.word	0x000000b0
        /*01bc*/ 	.short	0x0100
        /*01be*/ 	.byte	0x08
	.zero		1


	//   ....[20]....
        /*01c0*/ 	.word	0x00000390
        /*01c4*/ 	.word	0x000000ff
        /*01c8*/ 	.word	0x00000050
        /*01cc*/ 	.short	0x0100
        /*01ce*/ 	.byte	0x08
	.zero		1


	//   ....[21]....
        /*01d0*/ 	.word	0x000003a0
        /*01d4*/ 	.word	0x000000ff
        /*01d8*/ 	.word	0x000000b8
        /*01dc*/ 	.short	0x0100
        /*01de*/ 	.byte	0x08
	.zero		1


	//   ....[22]....
        /*01e0*/ 	.word	0x000003b0
        /*01e4*/ 	.word	0x000000ff
        /*01e8*/ 	.word	0x00000058
        /*01ec*/ 	.short	0x0100
        /*01ee*/ 	.byte	0x08
	.zero		1


	//   ....[23]....
        /*01f0*/ 	.word	0x000003c0
        /*01f4*/ 	.word	0x000000ff
        /*01f8*/ 	.word	0x000000c0
        /*01fc*/ 	.short	0x0100
        /*01fe*/ 	.byte	0x08
	.zero		1


	//   ....[24]....
        /*0200*/ 	.word	0x000003d0
        /*0204*/ 	.word	0x000000ff
        /*0208*/ 	.word	0x00000060
        /*020c*/ 	.short	0x0100
        /*020e*/ 	.byte	0x08
	.zero		1


	//   ....[25]....
        /*0210*/ 	.word	0x000003e0
        /*0214*/ 	.word	0x000000ff
        /*0218*/ 	.word	0x000000c8
        /*021c*/ 	.short	0x0100
        /*021e*/ 	.byte	0x08
	.zero		1


	//   ....[26]....
        /*0220*/ 	.word	0x00000680
        /*0224*/ 	.word	0x000000ff
        /*0228*/ 	.word	0x000000e0
        /*022c*/ 	.short	0x0100
        /*022e*/ 	.byte	0x06
	.zero		1


	//   ....[27]....
        /*0230*/ 	.word	0x000006e0
        /*0234*/ 	.word	0x000000ff
        /*0238*/ 	.word	0x000000e8
        /*023c*/ 	.short	0x0100
        /*023e*/ 	.byte	0x06
	.zero		1


	//   ....[28]....
        /*0240*/ 	.word	0x00001360
        /*0244*/ 	.word	0x00000003
        /*0248*/ 	.word	0x00000000
        /*024c*/ 	.short	0x010a
        /*024e*/ 	.byte	0x3f
	.zero		1


	//   ....[29]....
        /*0250*/ 	.word	0x000013a0
        /*0254*/ 	.word	0x00000003
        /*0258*/ 	.word	0x00000000
        /*025c*/ 	.short	0x010a
        /*025e*/ 	.byte	0x3f
	.zero		1


	//   ....[30]....
        /*0260*/ 	.word	0x00001d30
        /*0264*/ 	.word	0x00000005
        /*0268*/ 	.word	0x00000000
        /*026c*/ 	.short	0x010a
        /*026e*/ 	.byte	0x3f
	.zero		1


	//   ....[31]....
        /*0270*/ 	.word	0x00001d70
        /*0274*/ 	.word	0x00000005
        /*0278*/ 	.word	0x00000000
        /*027c*/ 	.short	0x010a
        /*027e*/ 	.byte	0x3f
	.zero		1


	//   ....[32]....
        /*0280*/ 	.word	0x000025a0
        /*0284*/ 	.word	0x00000004
        /*0288*/ 	.word	0x00000000
        /*028c*/ 	.short	0x0101
        /*028e*/ 	.byte	0x3f
	.zero		1


	//   ....[33]....
        /*0290*/ 	.word	0x00002780
        /*0294*/ 	.word	0x00000000
        /*0298*/ 	.word	0x00000000
        /*029c*/ 	.short	0x0101
        /*029e*/ 	.byte	0x3f
	.zero		1


	//   ....[34]....
        /*02a0*/ 	.word	0x00007a80
        /*02a4*/ 	.word	0x0000000e
        /*02a8*/ 	.word	0x00000068
        /*02ac*/ 	.short	0x010a
        /*02ae*/ 	.byte	0x3f
	.zero		1


	//   ....[35]....
        /*02b0*/ 	.word	0x00007e00
        /*02b4*/ 	.word	0x00000006
        /*02b8*/ 	.word	0x000000e8
        /*02bc*/ 	.short	0x0101
        /*02be*/ 	.byte	0x3f
	.zero		1


	//   ....[36]....
        /*02c0*/ 	.word	0x00008530
        /*02c4*/ 	.word	0x00000007
        /*02c8*/ 	.word	0x00000000
        /*02cc*/ 	.short	0x010a
        /*02ce*/ 	.byte	0x3f
	.zero		1


	//   ....[37]....
        /*02d0*/ 	.word	0x000085b0
        /*02d4*/ 	.word	0x00000009
        /*02d8*/ 	.word	0x00000000
        /*02dc*/ 	.short	0x010a
        /*02de*/ 	.byte	0x3f
	.zero		1


	//   ....[38]....
        /*02e0*/ 	.word	0x00008640
        /*02e4*/ 	.word	0x00000006
        /*02e8*/ 	.word	0x00000000
        /*02ec*/ 	.short	0x010a
        /*02ee*/ 	.byte	0x3f
	.zero		1


	//   ....[39]....
        /*02f0*/ 	.word	0x000086d0
        /*02f4*/ 	.word	0x00000009
        /*02f8*/ 	.word	0x00000000
        /*02fc*/ 	.short	0x010a
        /*02fe*/ 	.byte	0x3f
	.zero		1


	//   ....[40]....
        /*0300*/ 	.word	0x00008760
        /*0304*/ 	.word	0x00000006
        /*0308*/ 	.word	0x00000000
        /*030c*/ 	.short	0x010a
        /*030e*/ 	.byte	0x3f
	.zero		1


	//   ....[41]....
        /*0310*/ 	.word	0x000087f0
        /*0314*/ 	.word	0x00000009
        /*0318*/ 	.word	0x00000000
        /*031c*/ 	.short	0x010a
        /*031e*/ 	.byte	0x3f
	.zero		1


	//   ....[42]....
        /*0320*/ 	.word	0x00008880
        /*0324*/ 	.word	0x00000006
        /*0328*/ 	.word	0x00000000
        /*032c*/ 	.short	0x010a
        /*032e*/ 	.byte	0x3f
	.zero		1


	//   ....[43]....
        /*0330*/ 	.word	0x00008910
        /*0334*/ 	.word	0x00000009
        /*0338*/ 	.word	0x00000000
        /*033c*/ 	.short	0x010a
        /*033e*/ 	.byte	0x3f
	.zero		1


	//   ....[44]....
        /*0340*/ 	.word	0x000089a0
        /*0344*/ 	.word	0x00000006
        /*0348*/ 	.word	0x00000000
        /*034c*/ 	.short	0x010a
        /*034e*/ 	.byte	0x3f
	.zero		1


	//   ....[45]....
        /*0350*/ 	.word	0x00008a30
        /*0354*/ 	.word	0x00000009
        /*0358*/ 	.word	0x00000000
        /*035c*/ 	.short	0x010a
        /*035e*/ 	.byte	0x3f
	.zero		1


	//   ....[46]....
        /*0360*/ 	.word	0x00008ac0
        /*0364*/ 	.word	0x00000006
        /*0368*/ 	.word	0x00000000
        /*036c*/ 	.short	0x010a
        /*036e*/ 	.byte	0x3f
	.zero		1


	//   ....[47]....
        /*0370*/ 	.word	0x00008b50
        /*0374*/ 	.word	0x00000009
        /*0378*/ 	.word	0x00000000
        /*037c*/ 	.short	0x010a
        /*037e*/ 	.byte	0x3f
	.zero		1


	//   ....[48]....
        /*0380*/ 	.word	0x00008be0
        /*0384*/ 	.word	0x00000003
        /*0388*/ 	.word	0x00000000
        /*038c*/ 	.short	0x010a
        /*038e*/ 	.byte	0x3f
	.zero		1


	//   ....[49]....
        /*0390*/ 	.word	0x00008c40
        /*0394*/ 	.word	0x00000003
        /*0398*/ 	.word	0x00000000
        /*039c*/ 	.short	0x010a
        /*039e*/ 	.byte	0x3f
	.zero		1


	//   ....[50]....
        /*03a0*/ 	.word	0x00008c90
        /*03a4*/ 	.word	0x00000005
        /*03a8*/ 	.word	0x00000000
        /*03ac*/ 	.short	0x010a
        /*03ae*/ 	.byte	0x3f
	.zero		1


	//   ....[51]....
        /*03b0*/ 	.word	0x00008d60
        /*03b4*/ 	.word	0x0000000e
        /*03b8*/ 	.word	0x00000068
        /*03bc*/ 	.short	0x010a
        /*03be*/ 	.byte	0x3f
	.zero		1


	//   ....[52]....
        /*03c0*/ 	.word	0x00008e30
        /*03c4*/ 	.word	0x00000007
        /*03c8*/ 	.word	0x00000000
        /*03cc*/ 	.short	0x010a
        /*03ce*/ 	.byte	0x3f
	.zero		1


	//   ....[53]....
        /*03d0*/ 	.word	0x00008e80
        /*03d4*/ 	.word	0x00000009
        /*03d8*/ 	.word	0x00000000
        /*03dc*/ 	.short	0x010a
        /*03de*/ 	.byte	0x3f
	.zero		1


	//   ....[54]....
        /*03e0*/ 	.word	0x00008ed0
        /*03e4*/ 	.word	0x00000006
        /*03e8*/ 	.word	0x00000000
        /*03ec*/ 	.short	0x010a
        /*03ee*/ 	.byte	0x3f
	.zero		1


	//   ....[55]....
        /*03f0*/ 	.word	0x00008f20
        /*03f4*/ 	.word	0x00000009
        /*03f8*/ 	.word	0x00000000
        /*03fc*/ 	.short	0x010a
        /*03fe*/ 	.byte	0x3f
	.zero		1


	//   ....[56]....
        /*0400*/ 	.word	0x00008f70
        /*0404*/ 	.word	0x00000006
        /*0408*/ 	.word	0x00000000
        /*040c*/ 	.short	0x010a
        /*040e*/ 	.byte	0x3f
	.zero		1


	//   ....[57]....
        /*0410*/ 	.word	0x00008fc0
        /*0414*/ 	.word	0x00000009
        /*0418*/ 	.word	0x00000000
        /*041c*/ 	.short	0x010a
        /*041e*/ 	.byte	0x3f
	.zero		1


	//   ....[58]....
        /*0420*/ 	.word	0x00009010
        /*0424*/ 	.word	0x00000006
        /*0428*/ 	.word	0x00000000
        /*042c*/ 	.short	0x010a
        /*042e*/ 	.byte	0x3f
	.zero		1


	//   ....[59]....
        /*0430*/ 	.word	0x00009060
        /*0434*/ 	.word	0x00000009
        /*0438*/ 	.word	0x00000000
        /*043c*/ 	.short	0x010a
        /*043e*/ 	.byte	0x3f
	.zero		1


	//   ....[60]....
        /*0440*/ 	.word	0x000090b0
        /*0444*/ 	.word	0x00000006
        /*0448*/ 	.word	0x00000000
        /*044c*/ 	.short	0x010a
        /*044e*/ 	.byte	0x3f
	.zero		1


	//   ....[61]....
        /*0450*/ 	.word	0x00009100
        /*0454*/ 	.word	0x00000009
        /*0458*/ 	.word	0x00000000
        /*045c*/ 	.short	0x010a
        /*045e*/ 	.byte	0x3f
	.zero		1


	//   ....[62]....
        /*0460*/ 	.word	0x00009150
        /*0464*/ 	.word	0x00000006
        /*0468*/ 	.word	0x00000000
        /*046c*/ 	.short	0x010a
        /*046e*/ 	.byte	0x3f
	.zero		1


	//   ....[63]....
        /*0470*/ 	.word	0x000091a0
        /*0474*/ 	.word	0x00000009
        /*0478*/ 	.word	0x00000000
        /*047c*/ 	.short	0x010a
        /*047e*/ 	.byte	0x3f
	.zero		1


	//----- nvinfo : EIATTR_NUM_MBARRIERS
	.align		4
.L_35:
        /*0480*/ 	.byte	0x03, 0x38
        /*0482*/ 	.short	0x001c


	//----- nvinfo : EIATTR_EXIT_INSTR_OFFSETS
	.align		4
        /*0484*/ 	.byte	0x04, 0x1c
        /*0486*/ 	.short	(.L_37 - .L_36)


	//   ....[0]....
.L_36:
        /*0488*/ 	.word	0x00000730


	//   ....[1]....
        /*048c*/ 	.word	0x00001000


	//   ....[2]....
        /*0490*/ 	.word	0x000070f0


	//   ....[3]....
        /*0494*/ 	.word	0x00007720


	//   ....[4]....
        /*0498*/ 	.word	0x00008c30


	//----- nvinfo : EIATTR_MAX_THREADS
	.align		4
.L_37:
        /*049c*/ 	.byte	0x04, 0x05
        /*049e*/ 	.short	(.L_39 - .L_38)
.L_38:
        /*04a0*/ 	.word	0x00000180
        /*04a4*/ 	.word	0x00000001
        /*04a8*/ 	.word	0x00000001


	//----- nvinfo : EIATTR_CRS_STACK_SIZE
	.align		4
.L_39:
        /*04ac*/ 	.byte	0x04, 0x1e
        /*04ae*/ 	.short	(.L_41 - .L_40)
.L_40:
        /*04b0*/ 	.word	0x00000000


	//----- nvinfo : EIATTR_CBANK_PARAM_SIZE
	.align		4
.L_41:
        /*04b4*/ 	.byte	0x03, 0x19
        /*04b6*/ 	.short	0x0470


	//----- nvinfo : EIATTR_PARAM_CBANK
	.align		4
        /*04b8*/ 	.byte	0x04, 0x0a
        /*04ba*/ 	.short	(.L_43 - .L_42)
	.align		4
.L_42:
        /*04bc*/ 	.word	index@(.nv.constant0._ZN7cutlass13device_kernelINS_4gemm6kernel13GemmUniversalIN4cute5tupleIJiiiiEEENS1_10collective13CollectiveMmaINS1_34MainloopSm90TmaGmmaWarpSpecializedILi13ENS5_IJNS4_1CILi1EEESB_SB_EEENS1_35KernelTmaWarpSpecializedCooperativeEEENS5_IJNSA_ILi192EEENSA_ILi80EEENSA_ILi64EEEEEEaNS5_IJlSB_lEEEaSJ_NS4_8TiledMMAINS4_8MMA_AtomIJNS4_4SM904GMMA26MMA_64x16x32_S32S8S8_SS_TNEEEENS4_6LayoutINS5_IJNSA_ILi2EEESB_SB_EEENS5_IJSB_NSA_ILi0EEEST_EEEEENS5_IJNS4_10UnderscoreESW_SW_EEEEENS4_13SM90_TMA_LOADENS4_14ComposedLayoutINS4_7SwizzleILi2ELi4ELi3EEENS4_18smem_ptr_flag_bitsILi8EEENSQ_INS5_IJNSA_ILi8EEESH_EEENS5_IJSH_SB_EEEEEEEvNS4_8identityESZ_S19_vS1A_EENS_8epilogue10collective6detail29Sm90TmaWarpSpecializedAdapterINS1D_15DefaultEpilogueIaSJ_SJ_NS1C_6thread17LinearCombinationIaLi1EiiLNS1H_9ScaleType4KindE0ELNS_15FloatRoundStyleE2EaEENS1_15EpilogueDefaultEEEEEvvEEEEvNT_6ParamsE)
        /*04c0*/ 	.short	0x0210
        /*04c2*/ 	.short	0x0470


	//----- nvinfo : EIATTR_SW_WAR
	.align		4
.L_43:
        /*04c4*/ 	.byte	0x04, 0x36
        /*04c6*/ 	.short	(.L_45 - .L_44)
.L_44:
        /*04c8*/ 	.word	0x00000008
.L_45:


//--------------------- .nv.callgraph             --------------------------
	.section	.nv.callgraph,"",@"SHT_CUDA_CALLGRAPH"
	.align	4
	.sectionentsize	8
	.align		4
        /*0000*/ 	.word	0x00000000
	.align		4
        /*0004*/ 	.word	0xffffffff
	.align		4
        /*0008*/ 	.word	index@(_ZN7cutlass13device_kernelINS_4gemm6kernel13GemmUniversalIN4cute5tupleIJiiiiEEENS1_10collective13CollectiveMmaINS1_34MainloopSm90TmaGmmaWarpSpecializedILi13ENS5_IJNS4_1CILi1EEESB_SB_EEENS1_35KernelTmaWarpSpecializedCooperativeEEENS5_IJNSA_ILi192EEENSA_ILi80EEENSA_ILi64EEEEEEaNS5_IJlSB_lEEEaSJ_NS4_8TiledMMAINS4_8MMA_AtomIJNS4_4SM904GMMA26MMA_64x16x32_S32S8S8_SS_TNEEEENS4_6LayoutINS5_IJNSA_ILi2EEESB_SB_EEENS5_IJSB_NSA_ILi0EEEST_EEEEENS5_IJNS4_10UnderscoreESW_SW_EEEEENS4_13SM90_TMA_LOADENS4_14ComposedLayoutINS4_7SwizzleILi2ELi4ELi3EEENS4_18smem_ptr_flag_bitsILi8EEENSQ_INS5_IJNSA_ILi8EEESH_EEENS5_IJSH_SB_EEEEEEEvNS4_8identityESZ_S19_vS1A_EENS_8epilogue10collective6detail29Sm90TmaWarpSpecializedAdapterINS1D_15DefaultEpilogueIaSJ_SJ_NS1C_6thread17LinearCombinationIaLi1EiiLNS1H_9ScaleType4KindE0ELNS_15FloatRoundStyleE2EaEENS1_15EpilogueDefaultEEEEEvvEEEEvNT_6ParamsE)
	.align		4
        /*000c*/ 	.word	index@(__assertfail)
	.align		4
        /*0010*/ 	.word	0x00000000
	.align		4
        /*0014*/ 	.word	0xfffffffe
	.align		4
        /*0018*/ 	.word	0x00000000
	.align		4
        /*001c*/ 	.word	0xfffffffd
	.align		4
        /*0020*/ 	.word	0x00000000
	.align		4
        /*0024*/ 	.word	0xfffffffc


//--------------------- .nv.constant4             --------------------------
	.section	.nv.constant4,"a",@progbits
	.align	8
	.align		8
.nv.constant4:
        /*0000*/ 	.dword	__assertfail
	.align		8
        /*0008*/ 	.dword	__unnamed_1
	.align		8
        /*0010*/ 	.dword	_ZN39_INTERNAL_9efdd361_4_k_cu_948dfb18_74644cuda3std3__45__cpo5beginE
	.align		8
        /*0018*/ 	.dword	_ZN39_INTERNAL_9efdd361_4_k_cu_948dfb18_74644cuda3std3__45__cpo3endE
	.align		8
        /*0020*/ 	.dword	_ZN39_INTERNAL_9efdd361_4_k_cu_948dfb18_74644cuda3std3__45__cpo6cbeginE
	.align		8
        /*0028*/ 	.dword	_ZN39_INTERNAL_9efdd361_4_k_cu_948dfb18_74644cuda3std3__45__cpo4cendE
	.align		8
        /*0030*/ 	.dword	_ZN39_INTERNAL_9efdd361_4_k_cu_948dfb18_74644cuda3std3__441_GLOBAL__N__9efdd361_4_k_cu_948dfb18_74646ignoreE
	.align		8
        /*0038*/ 	.dword	_ZN39_INTERNAL_9efdd361_4_k_cu_948dfb18_74644cuda3std3__419piecewise_constructE
	.align		8
        /*0040*/ 	.dword	_ZN39_INTERNAL_9efdd361_4_k_cu_948dfb18_74644cuda3std3__48in_placeE
	.align		8
        /*0048*/ 	.dword	_ZN39_INTERNAL_9efdd361_4_k_cu_948dfb18_74644cuda3std6ranges3__45__cpo4swapE
	.align		8
        /*0050*/ 	.dword	_ZN39_INTERNAL_9efdd361_4_k_cu_948dfb18_74644cuda3std6ranges3__45__cpo9iter_moveE
	.align		8
        /*0058*/ 	.dword	_ZN39_INTERNAL_9efdd361_4_k_cu_948dfb18_74644cute7productE
	.align		8
        /*0060*/ 	.dword	_ZN39_INTERNAL_9efdd361_4_k_cu_948dfb18_74644cute1_E
	.align		8
        /*0068*/ 	.dword	$str$22
	.align		8
        /*0070*/ 	.dword	$str$23


//--------------------- .text._ZN7cutlass13device_kernelINS_4gemm6kernel13GemmUniversalIN4cute5tupleIJiiiiEEENS1_10collective13CollectiveMmaINS1_34MainloopSm90TmaGmmaWarpSpecializedILi13ENS5_IJNS4_1CILi1EEESB_SB_EEENS1_35KernelTmaWarpSpecializedCooperativeEEENS5_IJNSA_ILi192EEENSA_ILi80EEENSA_ILi64EEEEEEaNS5_IJlSB_lEEEaSJ_NS4_8TiledMMAINS4_8MMA_AtomIJNS4_4SM904GMMA26MMA_64x16x32_S32S8S8_SS_TNEEEENS4_6LayoutINS5_IJNSA_ILi2EEESB_SB_EEENS5_IJSB_NSA_ILi0EEEST_EEEEENS5_IJNS4_10UnderscoreESW_SW_EEEEENS4_13SM90_TMA_LOADENS4_14ComposedLayoutINS4_7SwizzleILi2ELi4ELi3EEENS4_18smem_ptr_flag_bitsILi8EEENSQ_INS5_IJNSA_ILi8EEESH_EEENS5_IJSH_SB_EEEEEEEvNS4_8identityESZ_S19_vS1A_EENS_8epilogue10collective6detail29Sm90TmaWarpSpecializedAdapterINS1D_15DefaultEpilogueIaSJ_SJ_NS1C_6thread17LinearCombinationIaLi1EiiLNS1H_9ScaleType4KindE0ELNS_15FloatRoundStyleE2EaEENS1_15EpilogueDefaultEEEEEvvEEEEvNT_6ParamsE --------------------------
	.section	.text._ZN7cutlass13device_kernelINS_4gemm6kernel13GemmUniversalIN4cute5tupleIJiiiiEEENS1_10collective13CollectiveMmaINS1_34MainloopSm90TmaGmmaWarpSpecializedILi13ENS5_IJNS4_1CILi1EEESB_SB_EEENS1_35KernelTmaWarpSpecializedCooperativeEEENS5_IJNSA_ILi192EEENSA_ILi80EEENSA_ILi64EEEEEEaNS5_IJlSB_lEEEaSJ_NS4_8TiledMMAINS4_8MMA_AtomIJNS4_4SM904GMMA26MMA_64x16x32_S32S8S8_SS_TNEEEENS4_6LayoutINS5_IJNSA_ILi2EEESB_SB_EEENS5_IJSB_NSA_ILi0EEEST_EEEEENS5_IJNS4_10UnderscoreESW_SW_EEEEENS4_13SM90_TMA_LOADENS4_14ComposedLayoutINS4_7SwizzleILi2ELi4ELi3EEENS4_18smem_ptr_flag_bitsILi8EEENSQ_INS5_IJNSA_ILi8EEESH_EEENS5_IJSH_SB_EEEEEEEvNS4_8identityESZ_S19_vS1A_EENS_8epilogue10collective6detail29Sm90TmaWarpSpecializedAdapterINS1D_15DefaultEpilogueIaSJ_SJ_NS1C_6thread17LinearCombinationIaLi1EiiLNS1H_9ScaleType4KindE0ELNS_15FloatRoundStyleE2EaEENS1_15EpilogueDefaultEEEEEvvEEEEvNT_6ParamsE,"ax",@progbits
	.align	128
.text._ZN7cutlass13device_kernelINS_4gemm6kernel13GemmUniversalIN4cute5tupleIJiiiiEEENS1_10collective13CollectiveMmaINS1_34MainloopSm90TmaGmmaWarpSpecializedILi13ENS5_IJNS4_1CILi1EEESB_SB_EEENS1_35KernelTmaWarpSpecializedCooperativeEEENS5_IJNSA_ILi192EEENSA_ILi80EEENSA_ILi64EEEEEEaNS5_IJlSB_lEEEaSJ_NS4_8TiledMMAINS4_8MMA_AtomIJNS4_4SM904GMMA26MMA_64x16x32_S32S8S8_SS_TNEEEENS4_6LayoutINS5_IJNSA_ILi2EEESB_SB_EEENS5_IJSB_NSA_ILi0EEEST_EEEEENS5_IJNS4_10UnderscoreESW_SW_EEEEENS4_13SM90_TMA_LOADENS4_14ComposedLayoutINS4_7SwizzleILi2ELi4ELi3EEENS4_18smem_ptr_flag_bitsILi8EEENSQ_INS5_IJNSA_ILi8EEESH_EEENS5_IJSH_SB_EEEEEEEvNS4_8identityESZ_S19_vS1A_EENS_8epilogue10collective6detail29Sm90TmaWarpSpecializedAdapterINS1D_15DefaultEpilogueIaSJ_SJ_NS1C_6thread17LinearCombinationIaLi1EiiLNS1H_9ScaleType4KindE0ELNS_15FloatRoundStyleE2EaEENS1_15EpilogueDefaultEEEEEvvEEEEvNT_6ParamsE:
        .type           _ZN7cutlass13device_kernelINS_4gemm6kernel13GemmUniversalIN4cute5tupleIJiiiiEEENS1_10collective13CollectiveMmaINS1_34MainloopSm90TmaGmmaWarpSpecializedILi13ENS5_IJNS4_1CILi1EEESB_SB_EEENS1_35KernelTmaWarpSpecializedCooperativeEEENS5_IJNSA_ILi192EEENSA_ILi80EEENSA_ILi64EEEEEEaNS5_IJlSB_lEEEaSJ_NS4_8TiledMMAINS4_8MMA_AtomIJNS4_4SM904GMMA26MMA_64x16x32_S32S8S8_SS_TNEEEENS4_6LayoutINS5_IJNSA_ILi2EEESB_SB_EEENS5_IJSB_NSA_ILi0EEEST_EEEEENS5_IJNS4_10UnderscoreESW_SW_EEEEENS4_13SM90_TMA_LOADENS4_14ComposedLayoutINS4_7SwizzleILi2ELi4ELi3EEENS4_18smem_ptr_flag_bitsILi8EEENSQ_INS5_IJNSA_ILi8EEESH_EEENS5_IJSH_SB_EEEEEEEvNS4_8identityESZ_S19_vS1A_EENS_8epilogue10collective6detail29Sm90TmaWarpSpecializedAdapterINS1D_15DefaultEpilogueIaSJ_SJ_NS1C_6thread17LinearCombinationIaLi1EiiLNS1H_9ScaleType4KindE0ELNS_15FloatRoundStyleE2EaEENS1_15EpilogueDefaultEEEEEvvEEEEvNT_6ParamsE,@function
        .size           _ZN7cutlass13device_kernelINS_4gemm6kernel13GemmUniversalIN4cute5tupleIJiiiiEEENS1_10collective13CollectiveMmaINS1_34MainloopSm90TmaGmmaWarpSpecializedILi13ENS5_IJNS4_1CILi1EEESB_SB_EEENS1_35KernelTmaWarpSpecializedCooperativeEEENS5_IJNSA_ILi192EEENSA_ILi80EEENSA_ILi64EEEEEEaNS5_IJlSB_lEEEaSJ_NS4_8TiledMMAINS4_8MMA_AtomIJNS4_4SM904GMMA26MMA_64x16x32_S32S8S8_SS_TNEEEENS4_6LayoutINS5_IJNSA_ILi2EEESB_SB_EEENS5_IJSB_NSA_ILi0EEEST_EEEEENS5_IJNS4_10UnderscoreESW_SW_EEEEENS4_13SM90_TMA_LOADENS4_14ComposedLayoutINS4_7SwizzleILi2ELi4ELi3EEENS4_18smem_ptr_flag_bitsILi8EEENSQ_INS5_IJNSA_ILi8EEESH_EEENS5_IJSH_SB_EEEEEEEvNS4_8identityESZ_S19_vS1A_EENS_8epilogue10collective6detail29Sm90TmaWarpSpecializedAdapterINS1D_15DefaultEpilogueIaSJ_SJ_NS1C_6thread17LinearCombinationIaLi1EiiLNS1H_9ScaleType4KindE0ELNS_15FloatRoundStyleE2EaEENS1_15EpilogueDefaultEEEEEvvEEEEvNT_6ParamsE,(.L_x_249 - _ZN7cutlass13device_kernelINS_4gemm6kernel13GemmUniversalIN4cute5tupleIJiiiiEEENS1_10collective13CollectiveMmaINS1_34MainloopSm90TmaGmmaWarpSpecializedILi13ENS5_IJNS4_1CILi1EEESB_SB_EEENS1_35KernelTmaWarpSpecializedCooperativeEEENS5_IJNSA_ILi192EEENSA_ILi80EEENSA_ILi64EEEEEEaNS5_IJlSB_lEEEaSJ_NS4_8TiledMMAINS4_8MMA_AtomIJNS4_4SM904GMMA26MMA_64x16x32_S32S8S8_SS_TNEEEENS4_6LayoutINS5_IJNSA_ILi2EEESB_SB_EEENS5_IJSB_NSA_ILi0EEEST_EEEEENS5_IJNS4_10UnderscoreESW_SW_EEEEENS4_13SM90_TMA_LOADENS4_14ComposedLayoutINS4_7SwizzleILi2ELi4ELi3EEENS4_18smem_ptr_flag_bitsILi8EEENSQ_INS5_IJNSA_ILi8EEESH_EEENS5_IJSH_SB_EEEEEEEvNS4_8identityESZ_S19_vS1A_EENS_8epilogue10collective6detail29Sm90TmaWarpSpecializedAdapterINS1D_15DefaultEpilogueIaSJ_SJ_NS1C_6thread17LinearCombinationIaLi1EiiLNS1H_9ScaleType4KindE0ELNS_15FloatRoundStyleE2EaEENS1_15EpilogueDefaultEEEEEvvEEEEvNT_6ParamsE)
        .other          _ZN7cutlass13device_kernelINS_4gemm6kernel13GemmUniversalIN4cute5tupleIJiiiiEEENS1_10collective13CollectiveMmaINS1_34MainloopSm90TmaGmmaWarpSpecializedILi13ENS5_IJNS4_1CILi1EEESB_SB_EEENS1_35KernelTmaWarpSpecializedCooperativeEEENS5_IJNSA_ILi192EEENSA_ILi80EEENSA_ILi64EEEEEEaNS5_IJlSB_lEEEaSJ_NS4_8TiledMMAINS4_8MMA_AtomIJNS4_4SM904GMMA26MMA_64x16x32_S32S8S8_SS_TNEEEENS4_6LayoutINS5_IJNSA_ILi2EEESB_SB_EEENS5_IJSB_NSA_ILi0EEEST_EEEEENS5_IJNS4_10UnderscoreESW_SW_EEEEENS4_13SM90_TMA_LOADENS4_14ComposedLayoutINS4_7SwizzleILi2ELi4ELi3EEENS4_18smem_ptr_flag_bitsILi8EEENSQ_INS5_IJNSA_ILi8EEESH_EEENS5_IJSH_SB_EEEEEEEvNS4_8identityESZ_S19_vS1A_EENS_8epilogue10collective6detail29Sm90TmaWarpSpecializedAdapterINS1D_15DefaultEpilogueIaSJ_SJ_NS1C_6thread17LinearCombinationIaLi1EiiLNS1H_9ScaleType4KindE0ELNS_15FloatRoundStyleE2EaEENS1_15EpilogueDefaultEEEEEvvEEEEvNT_6ParamsE,@"STO_CUDA_ENTRY STV_DEFAULT"
_ZN7cutlass13device_kernelINS_4gemm6kernel13GemmUniversalIN4cute5tupleIJiiiiEEENS1_10collective13CollectiveMmaINS1_34MainloopSm90TmaGmmaWarpSpecializedILi13ENS5_IJNS4_1CILi1EEESB_SB_EEENS1_35KernelTmaWarpSpecializedCooperativeEEENS5_IJNSA_ILi192EEENSA_ILi80EEENSA_ILi64EEEEEEaNS5_IJlSB_lEEEaSJ_NS4_8TiledMMAINS4_8MMA_AtomIJNS4_4SM904GMMA26MMA_64x16x32_S32S8S8_SS_TNEEEENS4_6LayoutINS5_IJNSA_ILi2EEESB_SB_EEENS5_IJSB_NSA_ILi0EEEST_EEEEENS5_IJNS4_10UnderscoreESW_SW_EEEEENS4_13SM90_TMA_LOADENS4_14ComposedLayoutINS4_7SwizzleILi2ELi4ELi3EEENS4_18smem_ptr_flag_bitsILi8EEENSQ_INS5_IJNSA_ILi8EEESH_EEENS5_IJSH_SB_EEEEEEEvNS4_8identityESZ_S19_vS1A_EENS_8epilogue10collective6detail29Sm90TmaWarpSpecializedAdapterINS1D_15DefaultEpilogueIaSJ_SJ_NS1C_6thread17LinearCombinationIaLi1EiiLNS1H_9ScaleType4KindE0ELNS_15FloatRoundStyleE2EaEENS1_15EpilogueDefaultEEEEEvvEEEEvNT_6ParamsE:
[----:B------:R-:W0:Y:S01]  /*0000*/  LDC R1, c[0x0][0x28] ;  /* 0x00000a00ff017b82 */ /* 0x000e220000000800 */
[----:B------:R-:W1:Y:S01]  /*0010*/  S2R R18, SR_TID.X ;  /* 0x0000000000127919 */ /* 0x000e620000002100 */
[----:B------:R-:W-:Y:S01]  /*0020*/  ELECT P0, URZ, PT ;  /* 0x00000000003f782f */ /* 0x000fe20003800000 */
[----:B------:R-:W-:Y:S01]  /*0030*/  BSSY B0, `(.L_x_0) ;  /* 0x000000f000007945 */ /* 0x000fe20003800000 */
[--C-:B-1----:R-:W-:Y:S02]  /*0040*/  SHF.R.U32.HI R0, RZ, 0x5, R18.reuse ;  /* 0x00000005ff007819 */ /* 0x102fe40000011612 */
[----:B------:R-:W-:-:S03]  /*0050*/  SHF.R.U32.HI R2, RZ, 0x7, R18 ;  /* 0x00000007ff027819 */ /* 0x000fc60000011612 */
[----:B------:R-:W1:Y:S04]  /*0060*/  SHFL.IDX PT, R5, R0, RZ, 0x1f ;  /* 0x00001fff00057589 */ /* 0x000e6800000e0000 */
[----:B------:R2:W3:Y:S01]  /*0070*/  SHFL.IDX PT, R8, R2, RZ, 0x1f ;  /* 0x00001fff02087589 */ /* 0x0004e200000e0000 */
[----:B-1----:R-:W-:-:S13]  /*0080*/  ISETP.NE.OR P0, PT, R5, RZ, !P0 ;  /* 0x000000ff0500720c */ /* 0x002fda0004705670 */
[----:B0-23--:R-:W-:Y:S05]  /*0090*/  @P0 BRA `(.L_x_1) ;  /* 0x0000000000200947 */ /* 0x00dfea0003800000 */
[----:B------:R-:W-:Y:S02]  /*00a0*/  ULDC.64 UR4, c[0x0][0x198] ;  /* 0x0000660000047ab9 */ /* 0x000fe40000000a00 */
[----:B------:R-:W-:Y:S02]  /*00b0*/  UIADD3 UR6, UP0, UR4, 0xf0, URZ ;  /* 0x000000f004067890 */ /* 0x000fe4000ff1e03f */
[----:B------:R-:W-:Y:S02]  /*00c0*/  UIADD3 UR4, UP1, UR4, 0x1f0, URZ ;  /* 0x000001f004047890 */ /* 0x000fe4000ff3e03f */
[----:B------:R-:W-:Y:S02]  /*00d0*/  UIADD3.X UR7, URZ, UR5, URZ, UP0, !UPT ;  /* 0x000000053f077290 */ /* 0x000fe400087fe43f */
[----:B------:R-:W-:-:S07]  /*00e0*/  UIADD3.X UR5, URZ, UR5, URZ, UP1, !UPT ;  /* 0x000000053f057290 */ /* 0x000fce0008ffe43f */
[----:B------:R0:W-:Y:S02]  /*00f0*/  UTMACCTL.PF [UR6] ;  /* 0x00000000060079b9 */ /* 0x0001e40008040000 */
[----:B------:R0:W-:Y:S02]  /*0100*/  UTMACCTL.PF [UR4] ;  /* 0x00000000040079b9 */ /* 0x0001e40008040000 */
[----:B0-----:R-:W-:Y:S01]  /*0110*/  NOP ;  /* 0x0000000000007918 */ /* 0x001fe20000000000 */
.L_x_1:
[----:B------:R-:W-:Y:S05]  /*0120*/  BSYNC B0 ;  /* 0x0000000000007941 */ /* 0x000fea0003800000 */
.L_x_0:
[----:B------:R-:W0:Y:S02]  /*0130*/  SHFL.IDX PT, R2, R0, RZ, 0x1f ;  /* 0x00001fff00027589 */ /* 0x000e2400000e0000 */
[----:B0-----:R-:W-:-:S13]  /*0140*/  ISETP.NE.AND P0, PT, R2, RZ, PT ;  /* 0x000000ff0200720c */ /* 0x001fda0003f05270 */
[----:B------:R-:W-:Y:S05]  /*0150*/  @P0 BRA `(.L_x_2) ;  /* 0x0000000000ac0947 */ /* 0x000fea0003800000 */
[----:B------:R-:W-:Y:S01]  /*0160*/  ELECT P0, URZ, PT ;  /* 0x00000000003f782f */ /* 0x000fe20003800000 */
[----:B------:R-:W-:-:S12]  /*0170*/  BSSY B0, `(.L_x_2) ;  /* 0x0000029000007945 */ /* 0x000fd80003800000 */
[----:B------:R-:W-:Y:S05]  /*0180*/  @!P0 BRA `(.L_x_3) ;  /* 0x00000000009c8947 */ /* 0x000fea0003800000 */
[----:B------:R-:W0:Y:S01]  /*0190*/  S2UR UR8, SR_CgaCtaId ;  /* 0x00000000000879c3 */ /* 0x000e220000008800 */
[----:B------:R-:W-:Y:S01]  /*01a0*/  UMOV UR4, 0x400 ;  /* 0x0000040000047882 */ /* 0x000fe20000000000 */
[----:B------:R-:W-:Y:S01]  /*01b0*/  UMOV UR5, 0x1 ;  /* 0x0000000100057882 */ /* 0x000fe20000000000 */
[----:B------:R-:W-:Y:S02]  /*01c0*/  UMOV UR6, 0x100 ;  /* 0x0000010000067882 */ /* 0x000fe40000000000 */
[----:B------:R-:W-:-:S04]  /*01d0*/  UIADD3 UR6, -UR6, 0x100000, URZ ;  /* 0x0010000006067890 */ /* 0x000fc8000fffe13f */
[----:B------:R-:W-:Y:S02]  /*01e0*/  USHF.L.U32 UR7, UR6, 0xb, URZ ;  /* 0x0000000b06077899 */ /* 0x000fe4000800063f */
[----:B------:R-:W-:Y:S02]  /*01f0*/  USHF.L.U32 UR6, UR6, 0x1, URZ ;  /* 0x0000000106067899 */ /* 0x000fe4000800063f */
[----:B0-----:R-:W-:Y:S02]  /*0200*/  ULEA UR8, UR8, UR4, 0x18 ;  /* 0x0000000408087291 */ /* 0x001fe4000f8ec03f */
[----:B------:R-:W-:-:S04]  /*0210*/  UIADD3 UR4, -UR5, 0x100000, URZ ;  /* 0x0010000005047890 */ /* 0x000fc8000fffe13f */
[----:B------:R-:W-:Y:S02]  /*0220*/  USHF.L.U32 UR5, UR4, 0xb, URZ ;  /* 0x0000000b04057899 */ /* 0x000fe4000800063f */
[----:B------:R-:W-:Y:S01]  /*0230*/  USHF.L.U32 UR4, UR4, 0x1, URZ ;  /* 0x0000000104047899 */ /* 0x000fe2000800063f */
[----:B------:R-:W0:Y:S11]  /*0240*/  FENCE.VIEW.ASYNC.S ;  /* 0x00000000000073c6 */ /* 0x000e360000000000 */
[----:B0-----:R0:W1:Y:S01]  /*0250*/  SYNCS.EXCH.64 URZ, [UR8], UR4 ;  /* 0x00000004083f75b2 */ /* 0x0010620008000100 */
[----:B------:R0:W2:Y:S01]  /*0260*/  SYNCS.EXCH.64 URZ, [UR8+0x68], UR6 ;  /* 0x00006806083f75b2 */ /* 0x0000a20008000100 */
[----:B------:R0:W3:Y:S01]  /*0270*/  SYNCS.EXCH.64 URZ, [UR8+0x8], UR4 ;  /* 0x00000804083f75b2 */ /* 0x0000e20008000100 */
[----:B------:R0:W4:Y:S01]  /*0280*/  SYNCS.EXCH.64 URZ, [UR8+0x70], UR6 ;  /* 0x00007006083f75b2 */ /* 0x0001220008000100 */
[----:B------:R0:W0:Y:S01]  /*0290*/  SYNCS.EXCH.64 URZ, [UR8+0x10], UR4 ;  /* 0x00001004083f75b2 */ /* 0x0000220008000100 */
        /* <DEDUP_REMOVED lines=21> */
[----:B-123--:R-:W-:Y:S01]  /*03f0*/  NOP ;  /* 0x0000000000007918 */ /* 0x00efe20000000000 */
.L_x_3:
[----:B0-----:R-:W-:Y:S05]  /*0400*/  BSYNC B0 ;  /* 0x0000000000007941 */ /* 0x001fea0003800000 */
.L_x_2:
[----:B------:R-:W0:Y:S01]  /*0410*/  SHFL.IDX PT, R0, R0, RZ, 0x1f ;  /* 0x00001fff00007589 */ /* 0x000e2200000e0000 */
[----:B------:R-:W-:Y:S01]  /*0420*/  ELECT P0, URZ, PT ;  /* 0x00000000003f782f */ /* 0x000fe20003800000 */
[----:B------:R-:W1:Y:S01]  /*0430*/  LDC R2, c[0x0][0x65c] ;  /* 0x00019700ff027b82 */ /* 0x000e620000000800 */
[----:B------:R-:W-:Y:S01]  /*0440*/  SHF.R.S32.HI R6, RZ, 0x1f, R5 ;  /* 0x0000001fff067819 */ /* 0x000fe20000011405 */
[----:B------:R-:W2:Y:S01]  /*0450*/  S2R R3, SR_CTAID.Y ;  /* 0x0000000000037919 */ /* 0x000ea20000002600 */
[----:B------:R-:W-:Y:S01]  /*0460*/  UMOV UR4, 0x20 ;  /* 0x0000002000047882 */ /* 0x000fe20000000000 */
[----:B------:R-:W-:Y:S01]  /*0470*/  ISETP.NE.AND P2, PT, R8, RZ, PT ;  /* 0x000000ff0800720c */ /* 0x000fe20003f45270 */
[----:B------:R-:W-:Y:S01]  /*0480*/  NOP ;  /* 0x0000000000007918 */ /* 0x000fe20000000000 */
[----:B------:R-:W3:Y:S01]  /*0490*/  S2R R4, SR_CTAID.X ;  /* 0x0000000000047919 */ /* 0x000ee20000002500 */
[----:B------:R-:W-:Y:S01]  /*04a0*/  LEA.HI R6, R6, R5, RZ, 0x2 ;  /* 0x0000000506067211 */ /* 0x000fe200078f10ff */
[----:B------:R-:W-:Y:S01]  /*04b0*/  NOP ;  /* 0x0000000000007918 */ /* 0x000fe20000000000 */
[----:B0-----:R-:W-:-:S02]  /*04c0*/  ISETP.NE.OR P0, PT, R0, RZ, !P0 ;  /* 0x000000ff0000720c */ /* 0x001fc40004705670 */
[----:B-1----:R-:W-:-:S04]  /*04d0*/  ISETP.NE.AND P3, PT, R2, 0x1, PT ;  /* 0x000000010200780c */ /* 0x002fc80003f65270 */
[----:B------:R-:W-:Y:S02]  /*04e0*/  P2R R0, PR, RZ, 0x8 ;  /* 0x00000008ff007803 */ /* 0x000fe40000000000 */
[----:B------:R-:W-:-:S05]  /*04f0*/  LOP3.LUT R0, R6, 0xfffffffc, RZ, 0xc0, !PT ;  /* 0xfffffffc06007812 */ /* 0x000fca00078ec0ff */
[----:B------:R-:W-:Y:S01]  /*0500*/  VOTEU.ALL UP0, P0 ;  /* 0x00000000003f7886 */ /* 0x000fe20000000000 */
[----:B------:R-:W-:Y:S01]  /*0510*/  IMAD.IADD R0, R5, 0x1, -R0 ;  /* 0x0000000105007824 */ /* 0x000fe200078e0a00 */
[----:B------:R-:W3:Y:S01]  /*0520*/  @P3 LDC R17, c[0x0][0x10] ;  /* 0x00000400ff113b82 */ /* 0x000ee20000000800 */
[----:B------:R-:W-:Y:S01]  /*0530*/  VOTEU.ALL UP1, P0 ;  /* 0x00000000003f7886 */ /* 0x000fe20000020000 */
[----:B--2---:R-:W-:Y:S01]  /*0540*/  @P3 IMAD.MOV.U32 R6, RZ, RZ, R3 ;  /* 0x000000ffff063224 */ /* 0x004fe200078e0003 */
[----:B------:R-:W-:Y:S01]  /*0550*/  @!UP0 UMOV UR6, 0x400 ;  /* 0x0000040000068882 */ /* 0x000fe20000000000 */
[----:B------:R-:W-:-:S04]  /*0560*/  @!UP0 UIADD3 UR4, -UR4, 0x100000, URZ ;  /* 0x0010000004048890 */ /* 0x000fc8000fffe13f */
[----:B------:R-:W-:Y:S02]  /*0570*/  @!UP0 USHF.L.U32 UR5, UR4, 0xb, URZ ;  /* 0x0000000b04058899 */ /* 0x000fe4000800063f */
[----:B------:R-:W-:Y:S01]  /*0580*/  @!UP0 USHF.L.U32 UR4, UR4, 0x1, URZ ;  /* 0x0000000104048899 */ /* 0x000fe2000800063f */
[----:B------:R-:W-:Y:S02]  /*0590*/  @P3 IMAD.MOV.U32 R7, RZ, RZ, RZ ;  /* 0x000000ffff073224 */ /* 0x000fe400078e00ff */
[----:B------:R-:W-:Y:S01]  /*05a0*/  IMAD.MOV.U32 R5, RZ, RZ, RZ ;  /* 0x000000ffff057224 */ /* 0x000fe200078e00ff */
[----:B------:R-:W0:Y:S01]  /*05b0*/  @!UP0 S2UR UR7, SR_CgaCtaId ;  /* 0x00000000000789c3 */ /* 0x000e220000008800 */
[----:B------:R-:W-:-:S07]  /*05c0*/  @P3 IMAD.MOV.U32 R11, RZ, RZ, RZ ;  /* 0x000000ffff0b3224 */ /* 0x000fce00078e00ff */
[----:B------:R-:W1:Y:S01]  /*05d0*/  @!P3 LDC R9, c[0x0][0xc] ;  /* 0x00000300ff09bb82 */ /* 0x000e620000000800 */
[----:B---3--:R-:W-:-:S04]  /*05e0*/  @P3 IMAD.WIDE.U32 R16, R4, R17, R6 ;  /* 0x0000001104103225 */ /* 0x008fc800078e0006 */
[----:B------:R-:W-:Y:S01]  /*05f0*/  @P3 IMAD.IADD R17, R17, 0x1, R11 ;  /* 0x0000000111113824 */ /* 0x000fe200078e020b */
[----:B0-----:R-:W-:Y:S01]  /*0600*/  @!UP0 ULEA UR6, UR7, UR6, 0x18 ;  /* 0x0000000607068291 */ /* 0x001fe2000f8ec03f */
[----:B------:R-:W-:Y:S01]  /*0610*/  VOTEU.ALL UP0, P0 ;  /* 0x00000000003f7886 */ /* 0x000fe20000000000 */
[----:B------:R-:W-:-:S04]  /*0620*/  ISETP.NE.AND P0, PT, R0, 0x3, PT ;  /* 0x000000030000780c */ /* 0x000fc80003f05270 */
[----:B------:R-:W-:Y:S01]  /*0630*/  ISETP.EQ.OR P0, PT, R0, RZ, !P0 ;  /* 0x000000ff0000720c */ /* 0x000fe20004702670 */
[----:B-1----:R-:W-:-:S03]  /*0640*/  @!P3 IMAD.WIDE.U32 R6, R9, R3, R4 ;  /* 0x000000030906b225 */ /* 0x002fc600078e0004 */
[C---:B------:R-:W-:Y:S01]  /*0650*/  ISETP.EQ.AND P0, PT, R8.reuse, RZ, P0 ;  /* 0x000000ff0800720c */ /* 0x040fe20000702270 */
[----:B------:R-:W-:Y:S01]  /*0660*/  VIADD R8, R8, 0xffffffff ;  /* 0xffffffff08087836 */ /* 0x000fe20000000000 */
[----:B------:R-:W0:Y:S02]  /*0670*/  FENCE.VIEW.ASYNC.S ;  /* 0x00000000000073c6 */ /* 0x000e240000000000 */
[----:B0-----:R0:W4:Y:S01]  /*0680*/  @!UP0 SYNCS.EXCH.64 URZ, [UR6+0xe0], UR4 ;  /* 0x0000e004063f85b2 */ /* 0x0011220008000100 */
[----:B------:R-:W-:Y:S01]  /*0690*/  @!P3 IMAD.MOV.U32 R16, RZ, RZ, R6 ;  /* 0x000000ffff10b224 */ /* 0x000fe200078e0006 */
[----:B------:R-:W-:Y:S01]  /*06a0*/  SEL R19, RZ, 0x1, !P0 ;  /* 0x00000001ff137807 */ /* 0x000fe20004000000 */
[----:B------:R-:W-:Y:S01]  /*06b0*/  @!P3 IMAD.MOV.U32 R17, RZ, RZ, R7 ;  /* 0x000000ffff11b224 */ /* 0x000fe200078e0007 */
[----:B------:R-:W-:-:S04]  /*06c0*/  ISETP.GE.U32.AND P1, PT, R8, 0x2, PT ;  /* 0x000000020800780c */ /* 0x000fc80003f26070 */
[----:B------:R-:W-:Y:S01]  /*06d0*/  SEL R19, R19, 0x2, P1 ;  /* 0x0000000213137807 */ /* 0x000fe20000800000 */
[----:B------:R0:W4:Y:S01]  /*06e0*/  @!UP1 SYNCS.EXCH.64 URZ, [UR6+0xe8], UR4 ;  /* 0x0000e804063f95b2 */ /* 0x0001220008000100 */
[----:B------:R-:W-:Y:S01]  /*06f0*/  NOP ;  /* 0x0000000000007918 */ /* 0x000fe20000000000 */
[----:B----4-:R-:W-:Y:S06]  /*0700*/  BAR.SYNC.DEFER_BLOCKING 0x0 ;  /* 0x0000000000007b1d */ /* 0x010fec0000010000 */
[----:B------:R-:W-:Y:S05]  /*0710*/  @!P2 BRA `(.L_x_4) ;  /* 0x000000680078a947 */ /* 0x000fea0003800000 */
[----:B------:R-:W-:-:S13]  /*0720*/  ISETP.GT.U32.AND P0, PT, R8, 0x1, PT ;  /* 0x000000010800780c */ /* 0x000fda0003f04070 */
[----:B0-----:R-:W-:Y:S05]  /*0730*/  @P0 EXIT ;  /* 0x000000000000094d */ /* 0x001fea0003800000 */
[----:B------:R-:W-:Y:S01]  /*0740*/  ULDC.64 UR4, c[0x0][0x650] ;  /* 0x0001940000047ab9 */ /* 0x000fe20000000a00 */
[----:B------:R-:W-:Y:S01]  /*0750*/  PRMT R0, RZ, 0x7610, R0 ;  /* 0x00007610ff007816 */ /* 0x000fe20000000000 */
[----:B------:R-:W-:Y:S01]  /*0760*/  IMAD.MOV.U32 R106, RZ, RZ, -0x1 ;  /* 0xffffffffff6a7424 */ /* 0x000fe200078e00ff */
[----:B------:R-:W-:Y:S01]  /*0770*/  ISETP.GE.U32.AND P0, PT, R16, UR4, PT ;  /* 0x0000000410007c0c */ /* 0x000fe2000bf06070 */
[----:B------:R-:W-:Y:S02]  /*0780*/  IMAD.MOV.U32 R107, RZ, RZ, -0x1 ;  /* 0xffffffffff6b7424 */ /* 0x000fe400078e00ff */
[----:B------:R-:W-:Y:S01]  /*0790*/  IMAD.MOV.U32 R22, RZ, RZ, -0x1 ;  /* 0xffffffffff167424 */ /* 0x000fe200078e00ff */
[----:B------:R-:W-:-:S13]  /*07a0*/  ISETP.GE.U32.AND.EX P0, PT, R17, UR5, PT, P0 ;  /* 0x0000000511007c0c */ /* 0x000fda000bf06100 */
[----:B------:R-:W-:Y:S05]  /*07b0*/  @P0 BRA `(.L_x_5) ;  /* 0x0000000400580947 */ /* 0x000fea0003800000 */
[----:B------:R-:W0:Y:S01]  /*07c0*/  LDC.64 R14, c[0x0][0x628] ;  /* 0x00018a00ff0e7b82 */ /* 0x000e220000000a00 */
[----:B------:R-:W-:Y:S02]  /*07d0*/  IMAD.MOV.U32 R6, RZ, RZ, R16 ;  /* 0x000000ffff067224 */ /* 0x000fe400078e0010 */
[----:B------:R-:W-:-:S05]  /*07e0*/  IMAD.MOV.U32 R7, RZ, RZ, R17 ;  /* 0x000000ffff077224 */ /* 0x000fca00078e0011 */
[----:B------:R-:W1:Y:S08]  /*07f0*/  LDC R0, c[0x0][0x630] ;  /* 0x00018c00ff007b82 */ /* 0x000e700000000800 */
[----:B------:R-:W2:Y:S01]  /*0800*/  LDC.64 R20, c[0x0][0x620] ;  /* 0x00018800ff147b82 */ /* 0x000ea20000000a00 */
[----:B0-----:R-:W-:-:S04]  /*0810*/  ISETP.NE.U32.AND P0, PT, R14, RZ, PT ;  /* 0x000000ff0e00720c */ /* 0x001fc80003f05070 */
[----:B------:R-:W-:-:S13]  /*0820*/  ISETP.NE.AND.EX P0, PT, R15, RZ, PT, P0 ;  /* 0x000000ff0f00720c */ /* 0x000fda0003f05300 */
[----:B-12---:R-:W-:Y:S05]  /*0830*/  @!P0 BRA `(.L_x_6) ;  /* 0x0000000000288947 */ /* 0x006fea0003800000 */
[----:B------:R-:W0:Y:S02]  /*0840*/  LDC R11, c[0x0][0x634] ;  /* 0x00018d00ff0b7b82 */ /* 0x000e240000000800 */
[----:B0-----:R-:W-:-:S05]  /*0850*/  IADD3 R11, P0, R16, R11, RZ ;  /* 0x0000000b100b7210 */ /* 0x001fca0007f1e0ff */
[----:B------:R-:W-:-:S04]  /*0860*/  IMAD.X R13, RZ, RZ, R17, P0 ;  /* 0x000000ffff0d7224 */ /* 0x000fc800000e0611 */
[----:B------:R-:W-:-:S04]  /*0870*/  IMAD.WIDE.U32 R6, R13, R14, RZ ;  /* 0x0000000e0d067225 */ /* 0x000fc800078e00ff */
[----:B------:R-:W-:-:S04]  /*0880*/  IMAD.WIDE.U32 R8, P0, R11, R15, R6 ;  /* 0x0000000f0b087225 */ /* 0x000fc80007800006 */
[----:B------:R-:W-:-:S04]  /*0890*/  IMAD.WIDE.U32 R6, R11, R14, RZ ;  /* 0x0000000e0b067225 */ /* 0x000fc800078e00ff */
[----:B------:R-:W-:Y:S01]  /*08a0*/  IMAD.X R11, RZ, RZ, RZ, P0 ;  /* 0x000000ffff0b7224 */ /* 0x000fe200000e06ff */
[----:B------:R-:W-:Y:S01]  /*08b0*/  IADD3 RZ, P0, R7, R8, RZ ;  /* 0x0000000807ff7210 */ /* 0x000fe20007f1e0ff */
[----:B------:R-:W-:-:S04]  /*08c0*/  IMAD.MOV.U32 R10, RZ, RZ, R9 ;  /* 0x000000ffff0a7224 */ /* 0x000fc800078e0009 */
[----:B------:R-:W-:-:S08]  /*08d0*/  IMAD.WIDE.U32.X R6, R13, R15, R10, P0 ;  /* 0x0000000f0d067225 */ /* 0x000fd000000e040a */
.L_x_6:
[-CC-:B------:R-:W-:Y:S01]  /*08e0*/  SHF.R.U64 R23, R6, R0.reuse, R7.reuse ;  /* 0x0000000006177219 */ /* 0x180fe20000001207 */
[----:B------:R-:W0:Y:S01]  /*08f0*/  LDC R10, c[0x0][0x618] ;  /* 0x00018600ff0a7b82 */ /* 0x000e220000000800 */
[----:B------:R-:W-:Y:S01]  /*0900*/  SHF.R.U32.HI R5, RZ, R0, R7 ;  /* 0x00000000ff057219 */ /* 0x000fe20000011607 */
[----:B------:R-:W-:Y:S01]  /*0910*/  ULDC UR4, c[0x0][0x150] ;  /* 0x0000540000047ab9 */ /* 0x000fe20000000800 */
[----:B------:R-:W-:Y:S02]  /*0920*/  IADD3 R9, P0, RZ, -R23, RZ ;  /* 0x80000017ff097210 */ /* 0x000fe40007f1e0ff */
[----:B------:R-:W-:-:S03]  /*0930*/  I2FP.F32.U32 R0, R4 ;  /* 0x0000000400007245 */ /* 0x000fc60000201000 */
[----:B------:R-:W1:Y:S01]  /*0940*/  LDC.64 R26, c[0x0][0x640] ;  /* 0x00019000ff1a7b82 */ /* 0x000e620000000a00 */
[----:B------:R-:W-:Y:S02]  /*0950*/  IMAD.X R11, RZ, RZ, ~R5, P0 ;  /* 0x000000ffff0b7224 */ /* 0x000fe400000e0e05 */
[----:B------:R-:W-:Y:S01]  /*0960*/  FMUL R0, R0, UR4 ;  /* 0x0000000400007c20 */ /* 0x000fe20008400000 */
[----:B------:R-:W-:Y:S01]  /*0970*/  IMAD.WIDE.U32 R6, R9, R20, R16 ;  /* 0x0000001409067225 */ /* 0x000fe200078e0010 */
[----:B------:R-:W-:-:S03]  /*0980*/  ULDC UR4, c[0x0][0x154] ;  /* 0x0000550000047ab9 */ /* 0x000fc60000000800 */
[----:B------:R-:W-:Y:S01]  /*0990*/  IMAD R8, R11, R20, RZ ;  /* 0x000000140b087224 */ /* 0x000fe200078e02ff */
[----:B------:R-:W2:Y:S01]  /*09a0*/  LDC R5, c[0x0][0x144] ;  /* 0x00005100ff057b82 */ /* 0x000ea20000000800 */
[----:B------:R-:W3:Y:S02]  /*09b0*/  F2I.U32.TRUNC.NTZ R0, R0 ;  /* 0x0000000000007305 */ /* 0x000ee4000020f000 */
[----:B------:R-:W-:-:S04]  /*09c0*/  IMAD R9, R9, R21, R8 ;  /* 0x0000001509097224 */ /* 0x000fc800078e0208 */
[----:B------:R-:W-:Y:S01]  /*09d0*/  IMAD.IADD R7, R7, 0x1, R9 ;  /* 0x0000000107077824 */ /* 0x000fe200078e0209 */
[----:B------:R-:W4:Y:S01]  /*09e0*/  LDC R12, c[0x0][0x608] ;  /* 0x00018200ff0c7b82 */ /* 0x000f220000000800 */
[----:B------:R-:W-:-:S03]  /*09f0*/  IMAD.MOV.U32 R9, RZ, RZ, -0x1 ;  /* 0xffffffffff097424 */ /* 0x000fc600078e00ff */
[-CC-:B0-----:R-:W-:Y:S02]  /*0a00*/  SHF.R.U64 R20, R6, R10.reuse, R7.reuse ;  /* 0x0000000a06147219 */ /* 0x181fe40000001207 */
[----:B------:R-:W-:Y:S02]  /*0a10*/  I2FP.F32.U32 R6, R3 ;  /* 0x0000000300067245 */ /* 0x000fe40000201000 */
[----:B------:R-:W0:Y:S01]  /*0a20*/  LDC R24, c[0x0][0x658] ;  /* 0x00019600ff187b82 */ /* 0x000e220000000800 */
[----:B-1----:R-:W-:Y:S01]  /*0a30*/  ISETP.NE.U32.AND P0, PT, R26, RZ, PT ;  /* 0x000000ff1a00720c */ /* 0x002fe20003f05070 */
[----:B---3--:R-:W-:Y:S01]  /*0a40*/  IMAD.MOV R8, RZ, RZ, -R0 ;  /* 0x000000ffff087224 */ /* 0x008fe200078e0a00 */
[----:B------:R-:W-:Y:S01]  /*0a50*/  SHF.R.U32.HI R7, RZ, R10, R7 ;  /* 0x0000000aff077219 */ /* 0x000fe20000011607 */
[----:B------:R-:W-:Y:S01]  /*0a60*/  FMUL R6, R6, UR4 ;  /* 0x0000000406067c20 */ /* 0x000fe20008400000 */
[----:B------:R-:W-:-:S03]  /*0a70*/  ISETP.NE.AND.EX P0, PT, R27, RZ, PT, P0 ;  /* 0x000000ff1b00720c */ /* 0x000fc60003f05300 */
[----:B------:R-:W1:Y:S01]  /*0a80*/  LDC R14, c[0x0][0x148] ;  /* 0x00005200ff0e7b82 */ /* 0x000e620000000800 */
[----:B--2---:R-:W-:-:S07]  /*0a90*/  IMAD R0, R5, R8, R4 ;  /* 0x0000000805007224 */ /* 0x004fce00078e0204 */
[----:B------:R-:W2:Y:S01]  /*0aa0*/  LDC R22, c[0x0][0x600] ;  /* 0x00018000ff167b82 */ /* 0x000ea20000000800 */
[-CC-:B----4-:R-:W-:Y:S02]  /*0ab0*/  SHF.R.U64 R28, R20, R12.reuse, R7.reuse ;  /* 0x0000000c141c7219 */ /* 0x190fe40000001207 */
[----:B------:R-:W-:Y:S01]  /*0ac0*/  SHF.R.U32.HI R5, RZ, R12, R7 ;  /* 0x0000000cff057219 */ /* 0x000fe20000011607 */
[----:B------:R-:W-:Y:S01]  /*0ad0*/  IMAD.MOV.U32 R7, RZ, RZ, 0x1 ;  /* 0x00000001ff077424 */ /* 0x000fe200078e00ff */
[----:B------:R3:W4:Y:S03]  /*0ae0*/  F2I.U32.TRUNC.NTZ R12, R6 ;  /* 0x00000006000c7305 */ /* 0x000726000020f000 */
[----:B------:R-:W1:Y:S01]  /*0af0*/  LDC R15, c[0x0][0x648] ;  /* 0x00019200ff0f7b82 */ /* 0x000e620000000800 */
[-C--:B0-----:R-:W-:Y:S02]  /*0b00*/  SHF.L.U32 R4, R9, R24.reuse, RZ ;  /* 0x0000001809047219 */ /* 0x081fe400000006ff */
[----:B------:R-:W-:-:S02]  /*0b10*/  SHF.R.U64 R30, R28, R24, R5 ;  /* 0x000000181c1e7219 */ /* 0x000fc40000001205 */
[----:B------:R-:W-:Y:S02]  /*0b20*/  LOP3.LUT R11, RZ, R4, RZ, 0x33, !PT ;  /* 0x00000004ff0b7212 */ /* 0x000fe400078e33ff */
[-C--:B------:R-:W-:Y:S01]  /*0b30*/  SHF.R.U32.HI R5, RZ, R24.reuse, R5 ;  /* 0x00000018ff057219 */ /* 0x080fe20000011605 */
[----:B------:R-:W0:Y:S01]  /*0b40*/  LDC R21, c[0x0][0x638] ;  /* 0x00018e00ff157b82 */ /* 0x000e220000000800 */
[----:B------:R-:W-:Y:S01]  /*0b50*/  SHF.L.U32 R10, R7, R24, RZ ;  /* 0x00000018070a7219 */ /* 0x000fe200000006ff */
[----:B------:R-:W-:-:S06]  /*0b60*/  IMAD.MOV.U32 R4, RZ, RZ, R30 ;  /* 0x000000ffff047224 */ /* 0x000fcc00078e001e */
[----:B------:R-:W0:Y:S01]  /*0b70*/  LDC R106, c[0x0][0x610] ;  /* 0x00018400ff6a7b82 */ /* 0x000e220000000800 */
[----:B---34-:R-:W-:Y:S05]  /*0b80*/  @!P0 BRA `(.L_x_7) ;  /* 0x0000000000288947 */ /* 0x018fea0003800000 */
[----:B------:R-:W3:Y:S02]  /*0b90*/  LDC R9, c[0x0][0x64c] ;  /* 0x00019300ff097b82 */ /* 0x000ee40000000800 */
[----:B---3--:R-:W-:-:S05]  /*0ba0*/  IADD3 R9, P0, R30, R9, RZ ;  /* 0x000000091e097210 */ /* 0x008fca0007f1e0ff */
        /* <DEDUP_REMOVED lines=8> */
.L_x_7:
[----:B-1----:R-:W-:Y:S01]  /*0c30*/  SHF.R.U64 R4, R4, R15, R5 ;  /* 0x0000000f04047219 */ /* 0x002fe20000001205 */
[----:B--2---:R-:W-:Y:S01]  /*0c40*/  VIADD R5, R22, 0xffffffff ;  /* 0xffffffff16057836 */ /* 0x004fe20000000000 */
[----:B------:R-:W-:Y:S01]  /*0c50*/  LOP3.LUT R11, R28, R11, RZ, 0xc0, !PT ;  /* 0x0000000b1c0b7212 */ /* 0x000fe200078ec0ff */
[----:B------:R-:W-:Y:S02]  /*0c60*/  IMAD.MOV R12, RZ, RZ, -R12 ;  /* 0x000000ffff0c7224 */ /* 0x000fe400078e0a0c */
[----:B------:R-:W-:Y:S01]  /*0c70*/  IMAD.MOV R6, RZ, RZ, -R4 ;  /* 0x000000ffff067224 */ /* 0x000fe200078e0a04 */
[----:B------:R-:W-:Y:S01]  /*0c80*/  LOP3.LUT R5, R20, R5, RZ, 0xc0, !PT ;  /* 0x0000000514057212 */ /* 0x000fe200078ec0ff */
[----:B------:R-:W-:Y:S02]  /*0c90*/  @P3 IMAD R0, R14, R12, R3 ;  /* 0x0000000c0e003224 */ /* 0x000fe400078e0203 */
[----:B------:R-:W-:Y:S02]  /*0ca0*/  IMAD R11, R10, R4, R11 ;  /* 0x000000040a0b7224 */ /* 0x000fe400078e020b */
[----:B0-----:R-:W-:-:S02]  /*0cb0*/  IMAD R3, R6, R21, R30 ;  /* 0x0000001506037224 */ /* 0x001fc400078e021e */
[----:B------:R-:W-:Y:S02]  /*0cc0*/  IMAD R106, R11, R106, R0 ;  /* 0x0000006a0b6a7224 */ /* 0x000fe400078e0200 */
[----:B------:R-:W-:Y:S02]  /*0cd0*/  IMAD R3, R3, R22, R5 ;  /* 0x0000001603037224 */ /* 0x000fe400078e0205 */
[----:B------:R-:W-:Y:S02]  /*0ce0*/  IMAD.MOV.U32 R0, RZ, RZ, 0x1 ;  /* 0x00000001ff007424 */ /* 0x000fe400078e00ff */
[----:B------:R-:W-:Y:S01]  /*0cf0*/  IMAD.MOV.U32 R22, RZ, RZ, R23 ;  /* 0x000000ffff167224 */ /* 0x000fe200078e0017 */
[----:B------:R-:W-:Y:S02]  /*0d00*/  SEL R107, R3, R106, !P3 ;  /* 0x0000006a036b7207 */ /* 0x000fe40005800000 */
[----:B------:R-:W-:-:S07]  /*0d10*/  SEL R106, R106, R3, !P3 ;  /* 0x000000036a6a7207 */ /* 0x000fce0005800000 */
.L_x_5:
[----:B------:R-:W-:-:S08]  /*0d20*/  NOP ;  /* 0x0000000000007918 */ /* 0x000fd00000000000 */
[----:B------:R-:W0:Y:S02]  /*0d30*/  USETMAXREG.TRY_ALLOC.CTAPOOL UP0, 0xe8 ;  /* 0x000000e8000079c8 */ /* 0x000e240008000600 */
[----:B0-----:R-:W-:-:S13]  /*0d40*/  PLOP3.LUT P0, PT, PT, PT, UP0, 0x80, 0x0 ;  /* 0x000000000000781c */ /* 0x001fda0003f0f008 */
[----:B------:R-:W-:Y:S05]  /*0d50*/  @!P0 BRA `(.L_x_5) ;  /* 0xfffffffc00f08947 */ /* 0x000fea000383ffff */
[----:B------:R-:W-:Y:S01]  /*0d60*/  ULDC.64 UR4, c[0x0][0x598] ;  /* 0x0001660000047ab9 */ /* 0x000fe20000000a00 */
[----:B------:R-:W-:Y:S01]  /*0d70*/  ULDC.64 UR36, c[0x0][0x208] ;  /* 0x0000820000247ab9 */ /* 0x000fe20000000a00 */
[----:B------:R-:W-:-:S04]  /*0d80*/  ISETP.NE.U32.AND P0, PT, RZ, UR4, PT ;  /* 0x00000004ff007c0c */ /* 0x000fc8000bf05070 */
[----:B------:R-:W-:-:S13]  /*0d90*/  ISETP.NE.AND.EX P0, PT, RZ, UR5, PT, P0 ;  /* 0x00000005ff007c0c */ /* 0x000fda000bf05300 */
[----:B------:R-:W-:Y:S05]  /*0da0*/  @!P0 BRA `(.L_x_8) ;  /* 0x00000000001c8947 */ /* 0x000fea0003800000 */
[----:B------:R-:W0:Y:S02]  /*0db0*/  LDC.64 R4, c[0x0][0x598] ;  /* 0x00016600ff047b82 */ /* 0x000e240000000a00 */
[----:B0-----:R-:W2:Y:S02]  /*0dc0*/  LDG.E.64 R4, desc[UR36][R4.64] ;  /* 0x0000002404047981 */ /* 0x001ea4000c1e1b00 */
[----:B--2---:R-:W-:-:S04]  /*0dd0*/  ISETP.NE.U32.AND P0, PT, R4, RZ, PT ;  /* 0x000000ff0400720c */ /* 0x004fc80003f05070 */
[----:B------:R-:W-:-:S13]  /*0de0*/  ISETP.NE.AND.EX P0, PT, R5, RZ, PT, P0 ;  /* 0x000000ff0500720c */ /* 0x000fda0003f05300 */
[----:B------:R-:W-:Y:S05]  /*0df0*/  @!P0 BRA `(.L_x_8) ;  /* 0x0000000000088947 */ /* 0x000fea0003800000 */
[----:B------:R0:W5:Y:S01]  /*0e00*/  LD.E R23, desc[UR36][R4.64] ;  /* 0x0000002404177980 */ /* 0x000162000c101900 */
[----:B------:R-:W-:Y:S05]  /*0e10*/  BRA `(.L_x_9) ;  /* 0x0000000000247947 */ /* 0x000fea0003800000 */
.L_x_8:
[----:B------:R-:W-:Y:S02]  /*0e20*/  ULDC.64 UR4, c[0x0][0x588] ;  /* 0x0001620000047ab9 */ /* 0x000fe40000000a00 */
[----:B------:R-:W-:-:S04]  /*0e30*/  ISETP.NE.U32.AND P0, PT, RZ, UR4, PT ;  /* 0x00000004ff007c0c */ /* 0x000fc8000bf05070 */
[----:B------:R-:W-:-:S13]  /*0e40*/  ISETP.NE.AND.EX P0, PT, RZ, UR5, PT, P0 ;  /* 0x00000005ff007c0c */ /* 0x000fda000bf05300 */
[----:B------:R-:W-:Y:S05]  /*0e50*/  @!P0 BRA `(.L_x_10) ;  /* 0x00000000000c8947 */ /* 0x000fea0003800000 */
[----:B------:R-:W0:Y:S02]  /*0e60*/  LDC.64 R4, c[0x0][0x588] ;  /* 0x00016200ff047b82 */ /* 0x000e240000000a00 */
[----:B0-----:R1:W5:Y:S01]  /*0e70*/  LDG.E R23, desc[UR36][R4.64] ;  /* 0x0000002404177981 */ /* 0x001362000c1e1900 */
[----:B------:R-:W-:Y:S05]  /*0e80*/  BRA `(.L_x_9) ;  /* 0x0000000000087947 */ /* 0x000fea0003800000 */
.L_x_10:
[----:B------:R-:W-:Y:S02]  /*0e90*/  ULDC UR4, c[0x0][0x580] ;  /* 0x0001600000047ab9 */ /* 0x000fe40000000800 */
[----:B------:R-:W-:-:S07]  /*0ea0*/  IMAD.U32 R23, RZ, RZ, UR4 ;  /* 0x00000004ff177e24 */ /* 0x000fce000f8e00ff */
.L_x_9:
[----:B------:R-:W-:Y:S02]  /*0eb0*/  ULDC.64 UR4, c[0x0][0x5a0] ;  /* 0x0001680000047ab9 */ /* 0x000fe40000000a00 */
[----:B------:R-:W-:-:S04]  /*0ec0*/  ISETP.NE.U32.AND P0, PT, RZ, UR4, PT ;  /* 0x00000004ff007c0c */ /* 0x000fc8000bf05070 */
[----:B------:R-:W-:-:S13]  /*0ed0*/  ISETP.NE.AND.EX P0, PT, RZ, UR5, PT, P0 ;  /* 0x00000005ff007c0c */ /* 0x000fda000bf05300 */
[----:B------:R-:W-:Y:S05]  /*0ee0*/  @!P0 BRA `(.L_x_11) ;  /* 0x00000000001c8947 */ /* 0x000fea0003800000 */
[----:B01----:R-:W0:Y:S02]  /*0ef0*/  LDC.64 R4, c[0x0][0x5a0] ;  /* 0x00016800ff047b82 */ /* 0x003e240000000a00 */
[----:B0-----:R-:W2:Y:S02]  /*0f00*/  LDG.E.64 R4, desc[UR36][R4.64] ;  /* 0x0000002404047981 */ /* 0x001ea4000c1e1b00 */
[----:B--2---:R-:W-:-:S04]  /*0f10*/  ISETP.NE.U32.AND P0, PT, R4, RZ, PT ;  /* 0x000000ff0400720c */ /* 0x004fc80003f05070 */
[----:B------:R-:W-:-:S13]  /*0f20*/  ISETP.NE.AND.EX P0, PT, R5, RZ, PT, P0 ;  /* 0x000000ff0500720c */ /* 0x000fda0003f05300 */
[----:B------:R-:W-:Y:S05]  /*0f30*/  @!P0 BRA `(.L_x_11) ;  /* 0x0000000000088947 */ /* 0x000fea0003800000 */
[----:B------:R0:W5:Y:S01]  /*0f40*/  LD.E R104, desc[UR36][R4.64] ;  /* 0x0000002404687980 */ /* 0x000162000c101900 */
[----:B------:R-:W-:Y:S05]  /*0f50*/  BRA `(.L_x_12) ;  /* 0x0000000000247947 */ /* 0x000fea0003800000 */
.L_x_11:
[----:B------:R-:W-:Y:S02]  /*0f60*/  ULDC.64 UR4, c[0x0][0x590] ;  /* 0x0001640000047ab9 */ /* 0x000fe40000000a00 */
[----:B------:R-:W-:-:S04]  /*0f70*/  ISETP.NE.U32.AND P0, PT, RZ, UR4, PT ;  /* 0x00000004ff007c0c */ /* 0x000fc8000bf05070 */
[----:B------:R-:W-:-:S13]  /*0f80*/  ISETP.NE.AND.EX P0, PT, RZ, UR5, PT, P0 ;  /* 0x00000005ff007c0c */ /* 0x000fda000bf05300 */
[----:B------:R-:W-:Y:S05]  /*0f90*/  @!P0 BRA `(.L_x_13) ;  /* 0x00000000000c8947 */ /* 0x000fea0003800000 */
[----:B------:R-:W2:Y:S02]  /*0fa0*/  LDC.64 R104, c[0x0][0x590] ;  /* 0x00016400ff687b82 */ /* 0x000ea40000000a00 */
[----:B--2---:R2:W5:Y:S01]  /*0fb0*/  LDG.E R104, desc[UR36][R104.64] ;  /* 0x0000002468687981 */ /* 0x004562000c1e1900 */
[----:B------:R-:W-:Y:S05]  /*0fc0*/  BRA `(.L_x_12) ;  /* 0x0000000000087947 */ /* 0x000fea0003800000 */
.L_x_13:
[----:B------:R-:W-:Y:S02]  /*0fd0*/  ULDC UR4, c[0x0][0x584] ;  /* 0x0001610000047ab9 */ /* 0x000fe40000000800 */
[----:B------:R-:W-:-:S07]  /*0fe0*/  IMAD.U32 R104, RZ, RZ, UR4 ;  /* 0x00000004ff687e24 */ /* 0x000fce000f8e00ff */
.L_x_12:
[----:B------:R-:W-:-:S13]  /*0ff0*/  LOP3.LUT P0, RZ, R0, 0xff, RZ, 0xc0, !PT ;  /* 0x000000ff00ff7812 */ /* 0x000fda000780c0ff */
[----:B------:R-:W-:Y:S05]  /*1000*/  @!P0 EXIT ;  /* 0x000000000000894d */ /* 0x000fea0003800000 */
[----:B------:R-:W-:Y:S01]  /*1010*/  ULDC UR4, c[0x0][0x28c] ;  /* 0x0000a30000047ab9 */ /* 0x000fe20000000800 */
[----:B------:R-:W-:Y:S01]  /*1020*/  UMOV UR38, URZ ;  /* 0x0000003f00267c82 */ /* 0x000fe20008000000 */
[----:B------:R-:W-:Y:S01]  /*1030*/  UIADD3 UR4, UR4, 0x3f, URZ ;  /* 0x0000003f04047890 */ /* 0x000fe2000fffe03f */
[----:B------:R-:W-:-:S03]  /*1040*/  UMOV UR39, URZ ;  /* 0x0000003f00277c82 */ /* 0x000fc60008000000 */
[----:B------:R-:W-:-:S04]  /*1050*/  USHF.R.S32.HI UR5, URZ, 0x1f, UR4 ;  /* 0x0000001f3f057899 */ /* 0x000fc80008011404 */
[----:B------:R-:W-:-:S04]  /*1060*/  ULEA.HI UR5, UR5, UR4, URZ, 0x6 ;  /* 0x0000000405057291 */ /* 0x000fc8000f8f303f */
[----:B------:R-:W-:-:S12]  /*1070*/  USHF.R.S32.HI UR40, URZ, 0x6, UR5 ;  /* 0x000000063f287899 */ /* 0x000fd80008011405 */
.L_x_195:
[----:B------:R-:W-:Y:S01]  /*1080*/  LOP3.LUT R0, R18, 0x80, RZ, 0xc0, !PT ;  /* 0x0000008012007812 */ /* 0x000fe200078ec0ff */
[----:B------:R-:W3:Y:S01]  /*1090*/  S2UR UR7, SR_CgaCtaId ;  /* 0x00000000000779c3 */ /* 0x000ee20000008800 */
[----:B------:R-:W-:Y:S02]  /*10a0*/  UMOV UR6, 0x400 ;  /* 0x0000040000067882 */ /* 0x000fe40000000000 */
[----:B------:R-:W-:-:S06]  /*10b0*/  SHF.R.U32.HI R0, RZ, 0x7, R0 ;  /* 0x00000007ff007819 */ /* 0x000fcc0000011600 */
[----:B----4-:R-:W4:Y:S01]  /*10c0*/  SHFL.IDX PT, R0, R0, RZ, 0x1f ;  /* 0x00001fff00007589 */ /* 0x010f2200000e0000 */
[----:B---3--:R-:W-:Y:S01]  /*10d0*/  ULEA UR6, UR7, UR6, 0x18 ;  /* 0x0000000607067291 */ /* 0x008fe2000f8ec03f */
[----:B----4-:R-:W-:-:S13]  /*10e0*/  R2UR UR4, R0 ;  /* 0x00000000000472ca */ /* 0x010fda00000e0000 */
[----:B------:R-:W-:-:S04]  /*10f0*/  ULEA.HI UR5, UR4, UR4, URZ, 0x1 ;  /* 0x0000000404057291 */ /* 0x000fc8000f8f083f */
[----:B------:R-:W-:-:S04]  /*1100*/  ULOP3.LUT UR5, UR5, 0xffffe, URZ, 0xc0, !UPT ;  /* 0x000ffffe05057892 */ /* 0x000fc8000f8ec03f */
[----:B------:R-:W-:-:S03]  /*1110*/  UIADD3 UR5, UR4, -UR5, URZ ;  /* 0x8000000504057290 */ /* 0x000fc6000fffe03f */
[----:B------:R-:W-:Y:S01]  /*1120*/  ULDC UR4, c[0x0][0x28c] ;  /* 0x0000a30000047ab9 */ /* 0x000fe20000000800 */
[----:B------:R-:W-:Y:S01]  /*1130*/  ULEA UR5, UR5, UR6, 0xc ;  /* 0x0000000605057291 */ /* 0x000fe2000f8e603f */
[----:B------:R-:W-:-:S03]  /*1140*/  ISETP.LT.AND P0, PT, RZ, UR4, PT ;  /* 0x00000004ff007c0c */ /* 0x000fc6000bf01270 */
[----:B------:R-:W-:-:S04]  /*1150*/  UIADD3 UR5, UR5, 0x180, URZ ;  /* 0x0000018005057890 */ /* 0x000fc8000fffe03f */
[----:B------:R-:W-:-:S04]  /*1160*/  USHF.R.U32.HI UR5, URZ, 0x4, UR5 ;  /* 0x000000043f057899 */ /* 0x000fc80008011605 */
[----:B------:R-:W-:-:S04]  /*1170*/  ULOP3.LUT UR5, UR5, 0x3fff, URZ, 0xc0, !UPT ;  /* 0x00003fff05057892 */ /* 0x000fc8000f8ec03f */
[----:B------:R-:W-:Y:S01]  /*1180*/  ULOP3.LUT UR41, UR5, 0x10000, URZ, 0xfc, !UPT ;  /* 0x0001000005297892 */ /* 0x000fe2000f8efc3f */
[----:B01----:R-:W-:Y:S11]  /*1190*/  @P0 BRA `(.L_x_14) ;  /* 0x0000000000400947 */ /* 0x003ff60003800000 */
[----:B------:R-:W-:Y:S01]  /*11a0*/  MOV R0, 0x0 ;  /* 0x0000000000007802 */ /* 0x000fe20000000f00 */
[----:B------:R-:W-:Y:S01]  /*11b0*/  ULDC.64 UR4, c[0x4][0x68] ;  /* 0x01001a0000047ab9 */ /* 0x000fe20000000a00 */
[----:B------:R-:W-:Y:S01]  /*11c0*/  ULDC.64 UR6, c[0x4][0x8] ;  /* 0x0100020000067ab9 */ /* 0x000fe20000000a00 */
[----:B01----:R-:W-:Y:S01]  /*11d0*/  IMAD.U32 R4, RZ, RZ, UR4 ;  /* 0x00000004ff047e24 */ /* 0x003fe2000f8e00ff */
[----:B------:R0:W1:Y:S01]  /*11e0*/  LDC.64 R14, c[0x4][R0] ;  /* 0x01000000000e7b82 */ /* 0x0000620000000a00 */
[----:B------:R-:W-:Y:S01]  /*11f0*/  IMAD.U32 R5, RZ, RZ, UR5 ;  /* 0x00000005ff057e24 */ /* 0x000fe2000f8e00ff */
[----:B------:R-:W-:Y:S01]  /*1200*/  ULDC.64 UR4, c[0x4][0x70] ;  /* 0x01001c0000047ab9 */ /* 0x000fe20000000a00 */
[----:B------:R-:W-:Y:S02]  /*1210*/  IMAD.U32 R10, RZ, RZ, UR6 ;  /* 0x00000006ff0a7e24 */ /* 0x000fe4000f8e00ff */
[----:B------:R-:W-:Y:S02]  /*1220*/  IMAD.U32 R6, RZ, RZ, UR4 ;  /* 0x00000004ff067e24 */ /* 0x000fe4000f8e00ff */
[----:B------:R-:W-:-:S02]  /*1230*/  IMAD.U32 R7, RZ, RZ, UR5 ;  /* 0x00000005ff077e24 */ /* 0x000fc4000f8e00ff */
[----:B------:R-:W-:Y:S02]  /*1240*/  IMAD.U32 R11, RZ, RZ, UR7 ;  /* 0x00000007ff0b7e24 */ /* 0x000fe4000f8e00ff */
[----:B------:R-:W-:Y:S02]  /*1250*/  IMAD.MOV.U32 R8, RZ, RZ, 0x1e1 ;  /* 0x000001e1ff087424 */ /* 0x000fe400078e00ff */
[----:B------:R-:W-:Y:S02]  /*1260*/  IMAD.MOV.U32 R12, RZ, RZ, 0x1 ;  /* 0x00000001ff0c7424 */ /* 0x000fe400078e00ff */
[----:B0-----:R-:W-:-:S07]  /*1270*/  IMAD.MOV.U32 R13, RZ, RZ, RZ ;  /* 0x000000ffff0d7224 */ /* 0x001fce00078e00ff */
[----:B------:R-:W-:-:S07]  /*1280*/  LEPC R20, `(.L_x_14) ;  /* 0x000000001014794e */ /* 0x000fce0000000000 */
[----:B-12--5:R-:W-:Y:S05]  /*1290*/  CALL.ABS.NOINC R14 ;  /* 0x000000000e007343 */ /* 0x026fea0003c00000 */
.L_x_14:
[----:B------:R-:W-:-:S04]  /*12a0*/  LOP3.LUT R0, R19, 0x1, RZ, 0xfc, !PT ;  /* 0x0000000113007812 */ /* 0x000fc800078efcff */
[----:B------:R-:W-:-:S13]  /*12b0*/  ISETP.NE.AND P0, PT, R0, 0x3, PT ;  /* 0x000000030000780c */ /* 0x000fda0003f05270 */
[----:B------:R-:W-:Y:S05]  /*12c0*/  @!P0 BRA `(.L_x_15) ;  /* 0x0000000000048947 */ /* 0x000fea0003800000 */
[----:B------:R-:W-:Y:S01]  /*12d0*/  BPT.TRAP 0x1 ;  /* 0x000000040000795c */ /* 0x000fe20000300000 */
.L_x_15:
[----:B------:R-:W3:Y:S01]  /*12e0*/  S2UR UR5, SR_CgaCtaId ;  /* 0x00000000000579c3 */ /* 0x000ee20000008800 */
[----:B------:R-:W-:Y:S01]  /*12f0*/  UMOV UR4, 0x400 ;  /* 0x0000040000047882 */ /* 0x000fe20000000000 */
[----:B------:R-:W-:Y:S02]  /*1300*/  IMAD.U32 R0, RZ, RZ, UR38 ;  /* 0x00000026ff007e24 */ /* 0x000fe4000f8e00ff */
[----:B------:R-:W-:-:S03]  /*1310*/  IMAD.U32 R3, RZ, RZ, UR39 ;  /* 0x00000027ff037e24 */ /* 0x000fc6000f8e00ff */
[----:B------:R-:W-:Y:S01]  /*1320*/  SHF.L.U32 R0, R0, 0x1f, RZ ;  /* 0x0000001f00007819 */ /* 0x000fe200000006ff */
[----:B---3--:R-:W-:-:S06]  /*1330*/  ULEA UR4, UR5, UR4, 0x18 ;  /* 0x0000000405047291 */ /* 0x008fcc000f8ec03f */
[----:B------:R-:W-:-:S04]  /*1340*/  IMAD.U32 R6, RZ, RZ, UR4 ;  /* 0x00000004ff067e24 */ /* 0x000fc8000f8e00ff */
[----:B------:R-:W-:-:S04]  /*1350*/  IMAD R3, R3, 0x8, R6 ;  /* 0x0000000803037824 */ /* 0x000fc800078e0206 */
[----:B------:R3:W4:Y:S01]  /*1360*/  SYNCS.PHASECHK.TRANS64.TRYWAIT P1, [R3+URZ], R0 ;  /* 0x00000000030075a7 */ /* 0x000722000802017f */
[----:B------:R-:W-:Y:S05]  /*1370*/  @!P0 BRA `(.L_x_16) ;  /* 0x0000000000048947 */ /* 0x000fea0003800000 */
[----:B------:R-:W-:Y:S01]  /*1380*/  BPT.TRAP 0x1 ;  /* 0x000000040000795c */ /* 0x000fe20000300000 */
.L_x_16:
[----:B----4-:R-:W-:Y:S05]  /*1390*/  @P1 BRA `(.L_x_17) ;  /* 0x0000000000081947 */ /* 0x010fea0003800000 */
[----:B------:R-:W4:Y:S02]  /*13a0*/  SYNCS.PHASECHK.TRANS64.TRYWAIT P1, [R3+URZ], R0 ;  /* 0x00000000030075a7 */ /* 0x000f24000802017f */
[----:B----4-:R-:W-:Y:S05]  /*13b0*/  @!P1 BRA `(.L_x_18) ;  /* 0x0000007800209947 */ /* 0x010fea0003800000 */
.L_x_17:
[----:B------:R-:W-:-:S04]  /*13c0*/  UISETP.LT.AND UP0, UPT, UR40, 0x1, UPT ;  /* 0x000000012800788c */ /* 0x000fc8000bf01270 */
[----:B------:R-:W-:-:S06]  /*13d0*/  USEL UR4, UR40, 0x1, UP0 ;  /* 0x0000000128047887 */ /* 0x000fcc0008000000 */
[----:B---34-:R-:W-:Y:S01]  /*13e0*/  IMAD.U32 R0, RZ, RZ, UR4 ;  /* 0x00000004ff007e24 */ /* 0x018fe2000f8e00ff */
[----:B------:R-:W-:Y:S05]  /*13f0*/  WARPSYNC.ALL ;  /* 0x0000000000007948 */ /* 0x000fea0003800000 */
[----:B------:R-:W-:-:S04]  /*1400*/  IADD3 R0, -R0, UR40, RZ ;  /* 0x0000002800007c10 */ /* 0x000fc8000fffe1ff */
[----:B------:R-:W-:Y:S02]  /*1410*/  ISETP.GE.AND P1, PT, R0, 0x1, PT ;  /* 0x000000010000780c */ /* 0x000fe40003f26270 */
[----:B------:R-:W-:Y:S01]  /*1420*/  R2UR UR4, R6 ;  /* 0x00000000060472ca */ /* 0x000fe200000e0000 */
[----:B------:R-:W-:Y:S01]  /*1430*/  UIMAD UR8, UR39, 0x300, UR41 ;  /* 0x00000300270878a4 */ /* 0x000fe2000f8e0229 */
[----:B------:R-:W-:Y:S01]  /*1440*/  WARPGROUP.ARRIVE ;  /* 0x00000000000079c5 */ /* 0x000fe20000000000 */
[----:B------:R-:W-:Y:S01]  /*1450*/  UMOV UR9, 0x80000020 ;  /* 0x8000002000097882 */ /* 0x000fe20000000000 */
[----:B------:R-:W-:Y:S01]  /*1460*/  UMOV UR11, 0x80000020 ;  /* 0x80000020000b7882 */ /* 0x000fe20000000000 */
[----:B------:R-:W-:Y:S01]  /*1470*/  UMOV UR13, UR9 ;  /* 0x00000009000d7c82 */ /* 0x000fe20008000000 */
[----:B------:R-:W-:Y:S01]  /*1480*/  UMOV UR15, 0x80000020 ;  /* 0x80000020000f7882 */ /* 0x000fe20000000000 */
[----:B------:R-:W-:Y:S01]  /*1490*/  UMOV UR17, UR9 ;  /* 0x0000000900117c82 */ /* 0x000fe20008000000 */
[----:B------:R-:W-:Y:S01]  /*14a0*/  UMOV UR12, UR8 ;  /* 0x00000008000c7c82 */ /* 0x000fe20008000000 */
[----:B------:R-:W-:Y:S01]  /*14b0*/  UMOV UR16, UR8 ;  /* 0x0000000800107c82 */ /* 0x000fe20008000000 */
[----:B------:R-:W-:Y:S01]  /*14c0*/  UMOV UR19, 0x80000020 ;  /* 0x8000002000137882 */ /* 0x000fe20000000000 */
[----:B------:R-:W-:Y:S01]  /*14d0*/  UMOV UR20, UR8 ;  /* 0x0000000800147c82 */ /* 0x000fe20008000000 */
[----:B------:R-:W-:Y:S01]  /*14e0*/  UMOV UR21, UR9 ;  /* 0x0000000900157c82 */ /* 0x000fe20008000000 */
[----:B------:R-:W-:Y:S01]  /*14f0*/  UIADD3 UR4, UR4, 0x27180, URZ ;  /* 0x0002718004047890 */ /* 0x000fe2000fffe03f */
[----:B------:R-:W-:Y:S01]  /*1500*/  UMOV UR23, 0x80000020 ;  /* 0x8000002000177882 */ /* 0x000fe20000000000 */
[----:B------:R-:W-:-:S02]  /*1510*/  UMOV UR24, UR8 ;  /* 0x0000000800187c82 */ /* 0x000fc40008000000 */
[----:B------:R-:W-:Y:S01]  /*1520*/  USHF.R.U32.HI UR4, URZ, 0x4, UR4 ;  /* 0x000000043f047899 */ /* 0x000fe20008011604 */
[----:B------:R-:W-:Y:S01]  /*1530*/  UMOV UR25, UR9 ;  /* 0x0000000900197c82 */ /* 0x000fe20008000000 */
[----:B------:R-:W-:Y:S02]  /*1540*/  UMOV UR27, 0x80000020 ;  /* 0x80000020001b7882 */ /* 0x000fe40000000000 */
[----:B------:R-:W-:Y:S02]  /*1550*/  ULOP3.LUT UR4, UR4, 0x3fff, URZ, 0xc0, !UPT ;  /* 0x00003fff04047892 */ /* 0x000fe4000f8ec03f */
[----:B------:R-:W-:Y:S02]  /*1560*/  UIADD3 UR5, UR8, 0x200, URZ ;  /* 0x0000020008057890 */ /* 0x000fe4000fffe03f */
[----:B------:R-:W-:Y:S02]  /*1570*/  ULOP3.LUT UR4, UR4, 0x10000, URZ, 0xfc, !UPT ;  /* 0x0001000004047892 */ /* 0x000fe4000f8efc3f */
[----:B------:R-:W-:-:S02]  /*1580*/  UIADD3 UR6, UR8, 0x202, URZ ;  /* 0x0000020208067890 */ /* 0x000fc4000fffe03f */
[----:B------:R-:W-:-:S04]  /*1590*/  UIMAD UR10, UR39, 0x140, UR4 ;  /* 0x00000140270a78a4 */ /* 0x000fc8000f8e0204 */
[----:B------:R-:W-:Y:S02]  /*15a0*/  UIADD3 UR14, UR10, 0x40, URZ ;  /* 0x000000400a0e7890 */ /* 0x000fe4000fffe03f */
[----:B------:R-:W-:Y:S02]  /*15b0*/  UIADD3 UR18, UR10, 0x80, URZ ;  /* 0x000000800a127890 */ /* 0x000fe4000fffe03f */
[----:B------:R-:W-:Y:S02]  /*15c0*/  UIADD3 UR22, UR10, 0xc0, URZ ;  /* 0x000000c00a167890 */ /* 0x000fe4000fffe03f */
[----:B------:R-:W-:Y:S01]  /*15d0*/  IGMMA.64x16x32.S8.S8 R96, gdesc[UR8], RZ, !UPT, gsb0 ;  /* 0x00600000086079f1 */ /* 0x000fe2000c0410ff */
[----:B------:R-:W-:Y:S02]  /*15e0*/  UIADD3 UR26, UR10, 0x100, URZ ;  /* 0x000001000a1a7890 */ /* 0x000fe4000fffe03f */
[----:B------:R-:W-:Y:S02]  /*15f0*/  WARPGROUP.DEPBAR.LE gsb0, 0x0 ;  /* 0x00008000000079c5 */ /* 0x000fe40000010000 */
[----:B------:R-:W-:-:S06]  /*1600*/  WARPGROUP.ARRIVE ;  /* 0x00000000000079c5 */ /* 0x000fcc0000000000 */
[----:B------:R-:W-:Y:S03]  /*1610*/  IGMMA.64x16x32.S8.S8 R80, gdesc[UR12], RZ, !UPT, gsb0 ;  /* 0x006000000c5079f1 */ /* 0x000fe6000c0410ff */
        /* <DEDUP_REMOVED lines=8> */
[----:B------:R-:W-:Y:S01]  /*16a0*/  IGMMA.64x16x32.S8.S8 R32, gdesc[UR24], RZ, !UPT, gsb0 ;  /* 0x00600000182079f1 */ /* 0x000fe2000c0410ff */
[----:B------:R-:W-:Y:S01]  /*16b0*/  UMOV UR24, UR5 ;  /* 0x0000000500187c82 */ /* 0x000fe20008000000 */
[----:B------:R-:W-:Y:S01]  /*16c0*/  UMOV UR25, 0x80000020 ;  /* 0x8000002000197882 */ /* 0x000fe20000000000 */
[----:B------:R-:W-:Y:S01]  /*16d0*/  UMOV UR20, UR24 ;  /* 0x0000001800147c82 */ /* 0x000fe20008000000 */
[----:B------:R-:W-:Y:S01]  /*16e0*/  UMOV UR21, UR25 ;  /* 0x0000001900157c82 */ /* 0x000fe20008000000 */
[----:B------:R-:W-:Y:S01]  /*16f0*/  UMOV UR16, UR24 ;  /* 0x0000001800107c82 */ /* 0x000fe20008000000 */
[----:B------:R-:W-:Y:S01]  /*1700*/  UMOV UR17, UR25 ;  /* 0x0000001900117c82 */ /* 0x000fe20008000000 */
[----:B------:R-:W-:Y:S01]  /*1710*/  UMOV UR12, UR24 ;  /* 0x00000018000c7c82 */ /* 0x000fe20008000000 */
[----:B------:R-:W-:Y:S01]  /*1720*/  UMOV UR13, UR25 ;  /* 0x00000019000d7c82 */ /* 0x000fe20008000000 */
[----:B------:R-:W-:Y:S01]  /*1730*/  UIADD3 UR5, UR10, 0xc2, URZ ;  /* 0x000000c20a057890 */ /* 0x000fe2000fffe03f */
[----:B------:R-:W-:-:S02]  /*1740*/  WARPGROUP.DEPBAR.LE gsb0, 0x0 ;  /* 0x00008000000079c5 */ /* 0x000fc40000010000 */
[----:B------:R-:W-:-:S06]  /*1750*/  WARPGROUP.ARRIVE ;  /* 0x00000000000079c5 */ /* 0x000fcc0000000000 */
[----:B------:R-:W-:Y:S01]  /*1760*/  IGMMA.64x16x32.S8.S8 R24, gdesc[UR24], RZ, !UPT, gsb0 ;  /* 0x00600000181879f1 */ /* 0x000fe2000c0410ff */
[----:B------:R-:W-:Y:S01]  /*1770*/  UMOV UR26, UR10 ;  /* 0x0000000a001a7c82 */ /* 0x000fe20008000000 */
[----:B------:R-:W-:Y:S01]  /*1780*/  UMOV UR27, UR11 ;  /* 0x0000000b001b7c82 */ /* 0x000fe20008000000 */
[----:B------:R-:W-:Y:S01]  /*1790*/  UMOV UR11, 0x80000020 ;  /* 0x80000020000b7882 */ /* 0x000fe20000000000 */
[----:B------:R-:W-:Y:S02]  /*17a0*/  WARPGROUP.DEPBAR.LE gsb0, 0x0 ;  /* 0x00008000000079c5 */ /* 0x000fe40000010000 */
[----:B------:R-:W-:-:S06]  /*17b0*/  WARPGROUP.ARRIVE ;  /* 0x00000000000079c5 */ /* 0x000fcc0000000000 */
[----:B------:R-:W-:Y:S01]  /*17c0*/  IGMMA.64x16x32.S8.S8 R40, gdesc[UR20], RZ, !UPT, gsb0 ;  /* 0x00600000142879f1 */ /* 0x000fe2000c0410ff */
[----:B------:R-:W-:Y:S01]  /*17d0*/  UIADD3 UR22, UR10, 0x82, URZ ;  /* 0x000000820a167890 */ /* 0x000fe2000fffe03f */
        /* <DEDUP_REMOVED lines=9> */
[----:B------:R-:W-:Y:S02]  /*1870*/  UIADD3 UR12, UR8, 0x2, URZ ;  /* 0x00000002080c7890 */ /* 0x000fe4000fffe03f */
[----:B------:R-:W-:Y:S01]  /*1880*/  UIADD3 UR14, UR10, 0x2, URZ ;  /* 0x000000020a0e7890 */ /* 0x000fe2000fffe03f */
[----:B------:R-:W-:Y:S01]  /*1890*/  UMOV UR13, 0x80000020 ;  /* 0x80000020000d7882 */ /* 0x000fe20000000000 */
[----:B------:R-:W-:Y:S01]  /*18a0*/  UMOV UR15, 0x80000020 ;  /* 0x80000020000f7882 */ /* 0x000fe20000000000 */
[----:B------:R-:W-:Y:S02]  /*18b0*/  UMOV UR17, UR13 ;  /* 0x0000000d00117c82 */ /* 0x000fe40008000000 */
[----:B------:R-:W-:Y:S01]  /*18c0*/  UMOV UR16, UR12 ;  /* 0x0000000c00107c82 */ /* 0x000fe20008000000 */
[----:B------:R-:W-:Y:S01]  /*18d0*/  UMOV UR20, UR12 ;  /* 0x0000000c00147c82 */ /* 0x000fe20008000000 */
[----:B------:R-:W-:Y:S01]  /*18e0*/  UMOV UR21, UR13 ;  /* 0x0000000d00157c82 */ /* 0x000fe20008000000 */
[----:B------:R-:W-:Y:S01]  /*18f0*/  UMOV UR8, UR12 ;  /* 0x0000000c00087c82 */ /* 0x000fe20008000000 */
[----:B------:R-:W-:Y:S01]  /*1900*/  UMOV UR9, UR13 ;  /* 0x0000000d00097c82 */ /* 0x000fe20008000000 */
[----:B------:R-:W-:-:S02]  /*1910*/  WARPGROUP.DEPBAR.LE gsb0, 0x0 ;  /* 0x00008000000079c5 */ /* 0x000fc40000010000 */
[----:B------:R-:W-:-:S06]  /*1920*/  WARPGROUP.ARRIVE ;  /* 0x00000000000079c5 */ /* 0x000fcc0000000000 */
[----:B------:R-:W-:Y:S01]  /*1930*/  IGMMA.64x16x32.S8.S8 R88, gdesc[UR24], RZ, !UPT, gsb0 ;  /* 0x00600000185879f1 */ /* 0x000fe2000c0410ff */
[----:B------:R-:W-:Y:S01]  /*1940*/  UIADD3 UR26, UR10, 0x102, URZ ;  /* 0x000001020a1a7890 */ /* 0x000fe2000fffe03f */
[----:B------:R-:W-:Y:S02]  /*1950*/  UMOV UR24, UR12 ;  /* 0x0000000c00187c82 */ /* 0x000fe40008000000 */
[----:B------:R-:W-:Y:S01]  /*1960*/  UMOV UR10, UR5 ;  /* 0x00000005000a7c82 */ /* 0x000fe20008000000 */
[----:B------:R-:W-:Y:S01]  /*1970*/  UMOV UR25, UR13 ;  /* 0x0000000d00197c82 */ /* 0x000fe20008000000 */
[----:B------:R-:W-:Y:S01]  /*1980*/  UMOV UR27, 0x80000020 ;  /* 0x80000020001b7882 */ /* 0x000fe20000000000 */
[----:B------:R-:W-:Y:S02]  /*1990*/  WARPGROUP.DEPBAR.LE gsb0, 0x0 ;  /* 0x00008000000079c5 */ /* 0x000fe40000010000 */
[----:B------:R-:W-:-:S06]  /*19a0*/  WARPGROUP.ARRIVE ;  /* 0x00000000000079c5 */ /* 0x000fcc0000000000 */
[----:B------:R-:W-:Y:S03]  /*19b0*/  IGMMA.64x16x32.S8.S8 R96, gdesc[UR12], R96, gsb0 ;  /* 0x006000000c6079f1 */ /* 0x000fe60008041060 */
        /* <DEDUP_REMOVED lines=11> */
[----:B------:R-:W-:Y:S01]  /*1a70*/  IGMMA.64x16x32.S8.S8 R32, gdesc[UR24], R32, gsb0 ;  /* 0x00600000182079f1 */ /* 0x000fe20008041020 */
        /* <DEDUP_REMOVED lines=8> */
[----:B------:R-:W-:Y:S01]  /*1b00*/  UMOV UR12, UR24 ;  /* 0x00000018000c7c82 */ /* 0x000fe20008000000 */
[----:B------:R-:W-:Y:S01]  /*1b10*/  UMOV UR13, UR25 ;  /* 0x00000019000d7c82 */ /* 0x000fe20008000000 */
[----:B------:R-:W-:-:S02]  /*1b20*/  WARPGROUP.DEPBAR.LE gsb0, 0x0 ;  /* 0x00008000000079c5 */ /* 0x000fc40000010000 */
        /* <DEDUP_REMOVED lines=15> */
[----:B------:R-:W-:Y:S05]  /*1c20*/  @!P1 BRA `(.L_x_19) ;  /* 0x0000000800949947 */ /* 0x000fea0003800000 */
[----:B------:R-:W-:Y:S02]  /*1c30*/  UIADD3 UR5, UR39, 0x1, URZ ;  /* 0x0000000127057890 */ /* 0x000fe4000fffe03f */
[----:B------:R-:W-:Y:S02]  /*1c40*/  IMAD.U32 R3, RZ, RZ, UR39 ;  /* 0x00000027ff037e24 */ /* 0x000fe4000f8e00ff */
[----:B------:R-:W-:-:S04]  /*1c50*/  UISETP.NE.AND UP0, UPT, UR5, 0xd, UPT ;  /* 0x0000000d0500788c */ /* 0x000fc8000bf05270 */
[----:B------:R-:W-:Y:S02]  /*1c60*/  USEL UR6, URZ, 0x1, UP0 ;  /* 0x000000013f067887 */ /* 0x000fe40008000000 */
[----:B------:R-:W-:Y:S02]  /*1c70*/  USEL UR5, UR5, URZ, UP0 ;  /* 0x0000003f05057287 */ /* 0x000fe40008000000 */
[----:B------:R-:W-:-:S06]  /*1c80*/  ULOP3.LUT UR6, UR38, UR6, URZ, 0x3c, !UPT ;  /* 0x0000000626067292 */ /* 0x000fcc000f8e3c3f */
[----:B------:R-:W-:-:S07]  /*1c90*/  IMAD.U32 R7, RZ, RZ, UR6 ;  /* 0x00000006ff077e24 */ /* 0x000fce000f8e00ff */
.L_x_26:
[----:B------:R-:W-:Y:S05]  /*1ca0*/  @!P0 BRA `(.L_x_20) ;  /* 0x0000000000048947 */ /* 0x000fea0003800000 */
[----:B------:R-:W-:Y:S01]  /*1cb0*/  BPT.TRAP 0x1 ;  /* 0x000000040000795c */ /* 0x000fe20000300000 */
.L_x_20:
[----:B------:R-:W3:Y:S01]  /*1cc0*/  S2UR UR7, SR_CgaCtaId ;  /* 0x00000000000779c3 */ /* 0x000ee20000008800 */
[----:B------:R-:W-:Y:S01]  /*1cd0*/  UMOV UR6, 0x400 ;  /* 0x0000040000067882 */ /* 0x000fe20000000000 */
[----:B01----:R-:W-:Y:S01]  /*1ce0*/  IMAD.U32 R5, RZ, RZ, UR5 ;  /* 0x00000005ff057e24 */ /* 0x003fe2000f8e00ff */
[----:B------:R-:W-:Y:S01]  /*1cf0*/  SHF.L.U32 R4, R7, 0x1f, RZ ;  /* 0x0000001f07047819 */ /* 0x000fe200000006ff */
[----:B---3--:R-:W-:-:S06]  /*1d00*/  ULEA UR6, UR7, UR6, 0x18 ;  /* 0x0000000607067291 */ /* 0x008fcc000f8ec03f */
[----:B------:R-:W-:-:S04]  /*1d10*/  IMAD.U32 R6, RZ, RZ, UR6 ;  /* 0x00000006ff067e24 */ /* 0x000fc8000f8e00ff */
[----:B------:R-:W-:-:S04]  /*1d20*/  IMAD R5, R5, 0x8, R6 ;  /* 0x0000000805057824 */ /* 0x000fc800078e0206 */
[----:B------:R0:W1:Y:S01]  /*1d30*/  SYNCS.PHASECHK.TRANS64.TRYWAIT P1, [R5+URZ], R4 ;  /* 0x00000004050075a7 */ /* 0x000062000802017f */
[----:B------:R-:W-:Y:S05]  /*1d40*/  @!P0 BRA `(.L_x_21) ;  /* 0x0000000000048947 */ /* 0x000fea0003800000 */
[----:B------:R-:W-:Y:S01]  /*1d50*/  BPT.TRAP 0x1 ;  /* 0x000000040000795c */ /* 0x000fe20000300000 */
.L_x_21:
[----:B-1----:R-:W-:Y:S05]  /*1d60*/  @P1 BRA `(.L_x_22) ;  /* 0x0000000000081947 */ /* 0x002fea0003800000 */
[----:B------:R-:W1:Y:S02]  /*1d70*/  SYNCS.PHASECHK.TRANS64.TRYWAIT P1, [R5+URZ], R4 ;  /* 0x00000004050075a7 */ /* 0x000e64000802017f */
[----:B-1----:R-:W-:Y:S05]  /*1d80*/  @!P1 BRA `(.L_x_23) ;  /* 0x0000006c00c09947 */ /* 0x002fea0003800000 */
.L_x_22:
[----:B------:R-:W-:Y:S01]  /*1d90*/  UIMAD UR8, UR5, 0x300, UR41 ;  /* 0x00000300050878a4 */ /* 0x000fe2000f8e0229 */
[----:B------:R-:W-:Y:S01]  /*1da0*/  WARPGROUP.ARRIVE ;  /* 0x00000000000079c5 */ /* 0x000fe20000000000 */
[----:B------:R-:W-:Y:S01]  /*1db0*/  UIMAD UR10, UR5, 0x140, UR4 ;  /* 0x00000140050a78a4 */ /* 0x000fe2000f8e0204 */
[----:B------:R-:W-:Y:S01]  /*1dc0*/  UMOV UR9, 0x80000020 ;  /* 0x8000002000097882 */ /* 0x000fe20000000000 */
[----:B------:R-:W-:Y:S02]  /*1dd0*/  UMOV UR11, 0x80000020 ;  /* 0x80000020000b7882 */ /* 0x000fe40000000000 */
[----:B------:R-:W-:Y:S01]  /*1de0*/  UIADD3 UR14, UR10, 0x40, URZ ;  /* 0x000000400a0e7890 */ /* 0x000fe2000fffe03f */
[----:B------:R-:W-:Y:S01]  /*1df0*/  UMOV UR12, UR8 ;  /* 0x00000008000c7c82 */ /* 0x000fe20008000000 */
[----:B------:R-:W-:Y:S01]  /*1e00*/  UMOV UR13, UR9 ;  /* 0x00000009000d7c82 */ /* 0x000fe20008000000 */
[----:B------:R-:W-:Y:S02]  /*1e10*/  UMOV UR15, 0x80000020 ;  /* 0x80000020000f7882 */ /* 0x000fe40000000000 */
[----:B------:R-:W-:Y:S01]  /*1e20*/  IGMMA.64x16x32.S8.S8 R96, gdesc[UR8], R96, gsb0 ;  /* 0x00600000086079f1 */ /* 0x000fe20008041060 */
[----:B------:R-:W-:Y:S01]  /*1e30*/  UIADD3 UR18, UR10, 0x80, URZ ;  /* 0x000000800a127890 */ /* 0x000fe2000fffe03f */
[----:B------:R-:W-:Y:S01]  /*1e40*/  UMOV UR16, UR8 ;  /* 0x0000000800107c82 */ /* 0x000fe20008000000 */
[----:B------:R-:W-:Y:S01]  /*1e50*/  UMOV UR17, UR9 ;  /* 0x0000000900117c82 */ /* 0x000fe20008000000 */
[----:B------:R-:W-:Y:S01]  /*1e60*/  UMOV UR19, 0x80000020 ;  /* 0x8000002000137882 */ /* 0x000fe20000000000 */
        /* <DEDUP_REMOVED lines=8> */
[----:B------:R-:W-:-:S02]  /*1ef0*/  UIADD3 UR6, UR8, 0x200, URZ ;  /* 0x0000020008067890 */ /* 0x000fc4000fffe03f */
[----:B------:R-:W-:Y:S01]  /*1f00*/  UIADD3 UR7, UR8, 0x202, URZ ;  /* 0x0000020208077890 */ /* 0x000fe2000fffe03f */
        /* <DEDUP_REMOVED lines=23> */
[----:B------:R-:W-:Y:S01]  /*2080*/  IGMMA.64x16x32.S8.S8 R24, gdesc[UR24], R24, gsb0 ;  /* 0x00600000181879f1 */ /* 0x000fe20008041018 */
[----:B------:R-:W-:Y:S01]  /*2090*/  UMOV UR26, UR10 ;  /* 0x0000000a001a7c82 */ /* 0x000fe20008000000 */
[----:B------:R-:W-:Y:S01]  /*20a0*/  UMOV UR27, UR11 ;  /* 0x0000000b001b7c82 */ /* 0x000fe20008000000 */
[----:B------:R-:W-:Y:S01]  /*20b0*/  UMOV UR11, 0x80000020 ;  /* 0x80000020000b7882 */ /* 0x000fe20000000000 */
[----:B------:R-:W-:Y:S02]  /*20c0*/  WARPGROUP.DEPBAR.LE gsb0, 0x0 ;  /* 0x00008000000079c5 */ /* 0x000fe40000010000 */
[----:B------:R-:W-:-:S06]  /*20d0*/  WARPGROUP.ARRIVE ;  /* 0x00000000000079c5 */ /* 0x000fcc0000000000 */
[----:B------:R-:W-:Y:S01]  /*20e0*/  IGMMA.64x16x32.S8.S8 R40, gdesc[UR20], R40, gsb0 ;  /* 0x00600000142879f1 */ /* 0x000fe20008041028 */
[----:B------:R-:W-:Y:S01]  /*20f0*/  UIADD3 UR22, UR10, 0x82, URZ ;  /* 0x000000820a167890 */ /* 0x000fe2000fffe03f */
        /* <DEDUP_REMOVED lines=21> */
[----:B------:R-:W-:Y:S01]  /*2250*/  IGMMA.64x16x32.S8.S8 R88, gdesc[UR24], R88, gsb0 ;  /* 0x00600000185879f1 */ /* 0x000fe20008041058 */
        /* <DEDUP_REMOVED lines=47> */
[----:B------:R-:W-:Y:S01]  /*2550*/  BPT.TRAP 0x1 ;  /* 0x000000040000795c */ /* 0x000fe20000300000 */
.L_x_24:
[----:B01----:R-:W-:Y:S01]  /*2560*/  IMAD R4, R3, 0x8, R6 ;  /* 0x0000000803047824 */ /* 0x003fe200078e0206 */
[----:B------:R-:W-:-:S03]  /*2570*/  ISETP.GT.U32.AND P1, PT, R19, 0x1, PT ;  /* 0x000000011300780c */ /* 0x000fc60003f24070 */
[----:B------:R-:W-:-:S05]  /*2580*/  VIADD R4, R4, 0x68 ;  /* 0x0000006804047836 */ /* 0x000fca0000000000 */
[----:B------:R-:W-:-:S04]  /*2590*/  PRMT R4, RZ, 0x654, R4 ;  /* 0x00000654ff047816 */ /* 0x000fc80000000004 */
[----:B------:R0:W-:Y:S01]  /*25a0*/  SYNCS.ARRIVE.TRANS64.RED.A1T0 RZ, [R4+URZ], RZ ;  /* 0x000000ff04ff79a7 */ /* 0x0001e2000810043f */
[----:B------:R-:W-:Y:S05]  /*25b0*/  @P1 BRA `(.L_x_25) ;  /* 0x0000000000041947 */ /* 0x000fea0003800000 */
[----:B------:R-:W-:Y:S01]  /*25c0*/  BPT.TRAP 0x1 ;  /* 0x000000040000795c */ /* 0x000fe20000300000 */
.L_x_25:
[----:B------:R-:W-:Y:S01]  /*25d0*/  UIADD3 UR5, UR5, 0x1, URZ ;  /* 0x0000000105057890 */ /* 0x000fe2000fffe03f */
[C---:B------:R-:W-:Y:S01]  /*25e0*/  ISETP.GT.AND P2, PT, R0.reuse, 0x1, PT ;  /* 0x000000010000780c */ /* 0x040fe20003f44270 */
[----:B------:R-:W-:Y:S02]  /*25f0*/  VIADD R3, R3, 0x1 ;  /* 0x0000000103037836 */ /* 0x000fe40000000000 */
[----:B------:R-:W-:Y:S01]  /*2600*/  UISETP.NE.AND UP0, UPT, UR5, 0xd, UPT ;  /* 0x0000000d0500788c */ /* 0x000fe2000bf05270 */
[----:B------:R-:W-:Y:S02]  /*2610*/  VIADD R0, R0, 0xffffffff ;  /* 0xffffffff00007836 */ /* 0x000fe40000000000 */
[C---:B------:R-:W-:Y:S01]  /*2620*/  ISETP.NE.AND P1, PT, R3.reuse, 0xd, PT ;  /* 0x0000000d0300780c */ /* 0x040fe20003f25270 */
[----:B------:R-:W-:Y:S02]  /*2630*/  USEL UR6, URZ, 0x1, UP0 ;  /* 0x000000013f067887 */ /* 0x000fe40008000000 */
[----:B------:R-:W-:Y:S01]  /*2640*/  USEL UR5, UR5, URZ, UP0 ;  /* 0x0000003f05057287 */ /* 0x000fe20008000000 */
[----:B------:R-:W-:-:S03]  /*2650*/  SEL R3, R3, RZ, P1 ;  /* 0x000000ff03037207 */ /* 0x000fc60000800000 */
[----:B------:R-:W-:Y:S01]  /*2660*/  LOP3.LUT R7, R7, UR6, RZ, 0x3c, !PT ;  /* 0x0000000607077c12 */ /* 0x000fe2000f8e3cff */
[----:B------:R-:W-:Y:S07]  /*2670*/  @P2 BRA `(.L_x_26) ;  /* 0xfffffff400882947 */ /* 0x000fee000383ffff */
.L_x_19:
[----:B------:R-:W3:Y:S02]  /*2680*/  LDC R0, c[0x0][0x28c] ;  /* 0x0000a300ff007b82 */ /* 0x000ee40000000800 */
[----:B---3--:R-:W-:-:S13]  /*2690*/  ISETP.GE.AND P1, PT, R0, 0x1, PT ;  /* 0x000000010000780c */ /* 0x008fda0003f26270 */
[----:B------:R-:W-:Y:S05]  /*26a0*/  @!P1 BRA `(.L_x_27) ;  /* 0x0000000000409947 */ /* 0x000fea0003800000 */
[----:B------:R-:W-:Y:S05]  /*26b0*/  @!P0 BRA `(.L_x_28) ;  /* 0x0000000000048947 */ /* 0x000fea0003800000 */
[----:B------:R-:W-:Y:S01]  /*26c0*/  BPT.TRAP 0x1 ;  /* 0x000000040000795c */ /* 0x000fe20000300000 */
.L_x_28:
[----:B------:R-:W-:Y:S01]  /*26d0*/  UISETP.LT.AND UP0, UPT, UR40, 0x1, UPT ;  /* 0x000000012800788c */ /* 0x000fe2000bf01270 */
[----:B------:R-:W-:-:S03]  /*26e0*/  ISETP.GT.U32.AND P0, PT, R19, 0x1, PT ;  /* 0x000000011300780c */ /* 0x000fc60003f04070 */
[----:B------:R-:W-:-:S04]  /*26f0*/  USEL UR6, UR40, 0x1, UP0 ;  /* 0x0000000128067887 */ /* 0x000fc80008000000 */
[----:B------:R-:W-:-:S04]  /*2700*/  UIADD3 UR6, UR39, UR40, -UR6 ;  /* 0x0000002827067290 */ /* 0x000fc8000fffe806 */
[----:B------:R-:W-:-:S04]  /*2710*/  UIMAD.WIDE.U32 UR4, UR6, 0x4ec4ec4f, URZ ;  /* 0x4ec4ec4f060478a5 */ /* 0x000fc8000f8e003f */
[----:B------:R-:W-:-:S04]  /*2720*/  USHF.R.U32.HI UR4, URZ, 0x2, UR5 ;  /* 0x000000023f047899 */ /* 0x000fc80008011605 */
[----:B------:R-:W-:-:S06]  /*2730*/  UIMAD UR6, UR4, -0xd, UR6 ;  /* 0xfffffff3040678a4 */ /* 0x000fcc000f8e0206 */
[----:B------:R-:W-:-:S04]  /*2740*/  IMAD.U32 R3, RZ, RZ, UR6 ;  /* 0x00000006ff037e24 */ /* 0x000fc8000f8e00ff */
[----:B------:R-:W-:-:S04]  /*2750*/  IMAD R0, R3, 0x8, R6 ;  /* 0x0000000803007824 */ /* 0x000fc800078e0206 */
[----:B------:R-:W-:-:S05]  /*2760*/  VIADD R0, R0, 0x68 ;  /* 0x0000006800007836 */ /* 0x000fca0000000000 */
[----:B------:R-:W-:-:S04]  /*2770*/  PRMT R0, RZ, 0x654, R0 ;  /* 0x00000654ff007816 */ /* 0x000fc80000000000 */
[----:B------:R3:W-:Y:S01]  /*2780*/  SYNCS.ARRIVE.TRANS64.RED.A1T0 RZ, [R0+URZ], RZ ;  /* 0x000000ff00ff79a7 */ /* 0x0007e2000810043f */
[----:B------:R-:W-:Y:S05]  /*2790*/  @P0 BRA `(.L_x_27) ;  /* 0x0000000000040947 */ /* 0x000fea0003800000 */
[----:B------:R-:W-:Y:S01]  /*27a0*/  BPT.TRAP 0x1 ;  /* 0x000000040000795c */ /* 0x000fe20000300000 */
.L_x_27:
[----:B------:R-:W4:Y:S01]  /*27b0*/  LDC R6, c[0x0][0x288] ;  /* 0x0000a200ff067b82 */ /* 0x000f220000000800 */
[--C-:B---3--:R-:W-:Y:S01]  /*27c0*/  SHF.R.U32.HI R0, RZ, 0x2, R18.reuse ;  /* 0x00000002ff007819 */ /* 0x108fe20000011612 */
[----:B------:R-:W-:Y:S01]  /*27d0*/  IMAD R107, R107, 0x50, RZ ;  /* 0x000000506b6b7824 */ /* 0x000fe200078e02ff */
[C---:B01----:R-:W-:Y:S01]  /*27e0*/  LOP3.LUT R4, R18.reuse, 0x60, RZ, 0xc0, !PT ;  /* 0x0000006012047812 */ /* 0x043fe200078ec0ff */
[----:B------:R-:W-:Y:S01]  /*27f0*/  UIADD3 UR39, UR40, UR39, URZ ;  /* 0x0000002728277290 */ /* 0x000fe2000fffe03f */
[----:B------:R-:W-:Y:S01]  /*2800*/  SHF.R.U32.HI R5, RZ, 0x7, R18 ;  /* 0x00000007ff057819 */ /* 0x000fe20000011612 */
[----:B------:R-:W-:Y:S01]  /*2810*/  IMAD.SHL.U32 R12, R18, 0x2, RZ ;  /* 0x00000002120c7824 */ /* 0x000fe200078e00ff */
[----:B------:R-:W-:Y:S01]  /*2820*/  LOP3.LUT R3, R0, 0x7, RZ, 0xc0, !PT ;  /* 0x0000000700037812 */ /* 0x000fe200078ec0ff */
[----:B------:R-:W-:Y:S01]  /*2830*/  UISETP.GT.U32.AND UP0, UPT, UR39, 0xc, UPT ;  /* 0x0000000c2700788c */ /* 0x000fe2000bf04070 */
[----:B------:R-:W-:Y:S01]  /*2840*/  SHF.R.U32.HI R4, RZ, 0x1, R4 ;  /* 0x00000001ff047819 */ /* 0x000fe20000011604 */
[----:B------:R-:W-:Y:S01]  /*2850*/  ULDC UR7, c[0x0][0x284] ;  /* 0x0000a10000077ab9 */ /* 0x000fe20000000800 */
[----:B------:R-:W-:Y:S01]  /*2860*/  LOP3.LUT R0, R5, 0x1, RZ, 0xc0, !PT ;  /* 0x0000000105007812 */ /* 0x000fe200078ec0ff */
[----:B------:R-:W-:Y:S01]  /*2870*/  UISETP.LT.U32.AND UP0, UPT, UR40, 0xd, UP0 ;  /* 0x0000000d2800788c */ /* 0x000fe20008701070 */
[----:B------:R-:W-:Y:S01]  /*2880*/  IADD3 R5, RZ, -R4, -R3 ;  /* 0x80000004ff057210 */ /* 0x000fe20007ffe803 */
[----:B------:R-:W-:Y:S01]  /*2890*/  UISETP.GE.U32.AND UP1, UPT, UR40, 0xd, UPT ;  /* 0x0000000d2800788c */ /* 0x000fe2000bf26070 */
[----:B------:R-:W-:Y:S01]  /*28a0*/  SHF.R.S32.HI R14, RZ, 0x1f, R22 ;  /* 0x0000001fff0e7819 */ /* 0x000fe20000011416 */
[C---:B------:R-:W-:Y:S01]  /*28b0*/  IMAD.SHL.U32 R8, R0.reuse, 0x40, RZ ;  /* 0x0000004000087824 */ /* 0x040fe200078e00ff */
[C---:B------:R-:W-:Y:S01]  /*28c0*/  LOP3.LUT R12, R107.reuse, 0x6, R12, 0xf8, !PT ;  /* 0x000000066b0c7812 */ /* 0x040fe200078ef80c */
[----:B------:R-:W-:Y:S01]  /*28d0*/  IMAD R5, R0, -0x40, R5 ;  /* 0xffffffc000057824 */ /* 0x000fe200078e0205 */
[----:B------:R-:W-:Y:S01]  /*28e0*/  LOP3.LUT R0, R18, 0x3, RZ, 0xc0, !PT ;  /* 0x0000000312007812 */ /* 0x000fe200078ec0ff */
[----:B------:R-:W-:Y:S01]  /*28f0*/  ULDC.64 UR8, c[0x0][0x5d0] ;  /* 0x0001740000087ab9 */ /* 0x000fe20000000a00 */
[----:B------:R-:W-:Y:S01]  /*2900*/  LOP3.LUT R3, R8, 0x40, R3, 0xe2, !PT ;  /* 0x0000004008037812 */ /* 0x000fe200078ee203 */
[----:B------:R-:W-:Y:S01]  /*2910*/  UIMAD.WIDE.U32 UR4, UR39, 0x4ec4ec4f, URZ ;  /* 0x4ec4ec4f270478a5 */ /* 0x000fe2000f8e003f */
[----:B------:R-:W-:Y:S01]  /*2920*/  SHF.R.S32.HI R13, RZ, 0x1f, R12 ;  /* 0x0000001fff0d7819 */ /* 0x000fe2000001140c */
[----:B----4-:R-:W-:Y:S01]  /*2930*/  IMAD R8, R0, -0x2, R6 ;  /* 0xfffffffe00087824 */ /* 0x010fe200078e0206 */
[----:B------:R-:W-:Y:S01]  /*2940*/  ISETP.GE.AND P0, PT, R107, R6, PT ;  /* 0x000000066b00720c */ /* 0x000fe20003f06270 */
[----:B------:R-:W-:Y:S01]  /*2950*/  IMAD R0, R106, 0xc0, RZ ;  /* 0x000000c06a007824 */ /* 0x000fe200078e02ff */
[----:B------:R-:W-:Y:S01]  /*2960*/  USEL UR6, URZ, 0x1, !UP0 ;  /* 0x000000013f067887 */ /* 0x000fe2000c000000 */
[----:B------:R-:W-:Y:S01]  /*2970*/  LOP3.LUT R4, R3, R4, RZ, 0xfc, !PT ;  /* 0x0000000403047212 */ /* 0x000fe200078efcff */
[----:B------:R-:W-:Y:S01]  /*2980*/  IMAD R3, R14, UR8, RZ ;  /* 0x000000080e037c24 */ /* 0x000fe2000f8e02ff */
[----:B------:R-:W-:Y:S01]  /*2990*/  USHF.R.U32.HI UR4, URZ, 0x2, UR5 ;  /* 0x000000023f047899 */ /* 0x000fe20008011605 */
[----:B------:R-:W-:Y:S01]  /*29a0*/  ISETP.GE.OR P0, PT, R0, UR7, P0 ;  /* 0x0000000700007c0c */ /* 0x000fe20008706670 */
[----:B------:R-:W-:Y:S01]  /*29b0*/  ULOP3.LUT UR38, UR38, UR6, URZ, 0x3c, !UPT ;  /* 0x0000000626267292 */ /* 0x000fe2000f8e3c3f */
[----:B------:R-:W-:Y:S01]  /*29c0*/  IMAD R3, R22, UR9, R3 ;  /* 0x0000000916037c24 */ /* 0x000fe2000f8e0203 */
[----:B------:R-:W-:Y:S01]  /*29d0*/  IADD3 R112, -R0, UR7, R5 ;  /* 0x0000000700707c10 */ /* 0x000fe2000fffe105 */
[----:B------:R-:W-:Y:S01]  /*29e0*/  IMAD.WIDE.U32 R6, R22, UR8, R12 ;  /* 0x0000000816067c25 */ /* 0x000fe2000f8e000c */
[----:B------:R-:W-:-:S02]  /*29f0*/  UIMAD UR39, UR4, -0xd, UR39 ;  /* 0xfffffff3042778a4 */ /* 0x000fc4000f8e0227 */
[----:B------:R-:W-:Y:S01]  /*2a00*/  @UP1 ULOP3.LUT UR38, UR38, 0x1, UR4, 0x78, !UPT ;  /* 0x0000000126261892 */ /* 0x000fe2000f8e7804 */
[----:B------:R-:W-:Y:S02]  /*2a10*/  IMAD.MOV.U32 R5, RZ, RZ, RZ ;  /* 0x000000ffff057224 */ /* 0x000fe400078e00ff */
[----:B------:R-:W-:Y:S02]  /*2a20*/  IMAD.IADD R7, R7, 0x1, R3 ;  /* 0x0000000107077824 */ /* 0x000fe400078e0203 */
[----:B------:R-:W-:-:S04]  /*2a30*/  IMAD.WIDE R20, R106, 0xc0, R4 ;  /* 0x000000c06a147825 */ /* 0x000fc800078e0204 */
[----:B------:R-:W-:Y:S02]  /*2a40*/  IMAD.IADD R3, R8, 0x1, -R107 ;  /* 0x0000000108037824 */ /* 0x000fe400078e0a6b */
[----:B------:R-:W-:Y:S01]  /*2a50*/  IMAD.MOV.U32 R0, RZ, RZ, -0x1 ;  /* 0xffffffffff007424 */ /* 0x000fe200078e00ff */
[----:B------:R-:W-:Y:S06]  /*2a60*/  @P0 BRA `(.L_x_29) ;  /* 0x0000003c00f80947 */ /* 0x000fec0003800000 */
[----:B------:R-:W0:Y:S01]  /*2a70*/  LDC.64 R10, c[0x0][0x5c8] ;  /* 0x00017200ff0a7b82 */ /* 0x000e220000000a00 */
[----:B------:R-:W-:Y:S01]  /*2a80*/  ULDC.64 UR4, c[0x0][0x5c0] ;  /* 0x0001700000047ab9 */ /* 0x000fe20000000a00 */
[----:B------:R-:W-:Y:S01]  /*2a90*/  BSSY B0, `(.L_x_29) ;  /* 0x00003fb000007945 */ /* 0x000fe20003800000 */
[-C--:B0-----:R-:W-:Y:S01]  /*2aa0*/  IMAD R4, R21, R10.reuse, RZ ;  /* 0x0000000a15047224 */ /* 0x081fe200078e02ff */
[----:B------:R-:W-:Y:S01]  /*2ab0*/  SHF.L.U64.HI R15, R10, 0x3, R11 ;  /* 0x000000030a0f7819 */ /* 0x000fe2000001020b */
[----:B------:R-:W-:-:S04]  /*2ac0*/  IMAD.WIDE.U32 R6, R20, R10, R6 ;  /* 0x0000000a14067225 */ /* 0x000fc800078e0006 */
[----:B------:R-:W-:Y:S01]  /*2ad0*/  IMAD R5, R20, R11, R4 ;  /* 0x0000000b14057224 */ /* 0x000fe200078e0204 */
[----:B------:R-:W-:Y:S01]  /*2ae0*/  IADD3 R4, P0, R6, UR4, RZ ;  /* 0x0000000406047c10 */ /* 0x000fe2000ff1e0ff */
[----:B------:R-:W-:Y:S02]  /*2af0*/  IMAD.SHL.U32 R9, R10, 0x8, RZ ;  /* 0x000000080a097824 */ /* 0x000fe400078e00ff */
[----:B------:R-:W-:Y:S02]  /*2b00*/  IMAD.IADD R5, R7, 0x1, R5 ;  /* 0x0000000107057824 */ /* 0x000fe400078e0205 */
[----:B------:R-:W-:Y:S01]  /*2b10*/  IMAD R107, R11, 0x78, RZ ;  /* 0x000000780b6b7824 */ /* 0x000fe200078e02ff */
[----:B------:R-:W-:Y:S02]  /*2b20*/  IADD3 R6, P1, R9, R4, RZ ;  /* 0x0000000409067210 */ /* 0x000fe40007f3e0ff */
[----:B------:R-:W-:Y:S02]  /*2b30*/  IADD3.X R5, R5, UR5, RZ, P0, !PT ;  /* 0x0000000505057c10 */ /* 0x000fe400087fe4ff */
[----:B-----5:R-:W-:-:S03]  /*2b40*/  ISETP.NE.AND P0, PT, R104, RZ, PT ;  /* 0x000000ff6800720c */ /* 0x020fc60003f05270 */
[----:B------:R-:W-:Y:S02]  /*2b50*/  IMAD.X R7, R15, 0x1, R5, P1 ;  /* 0x000000010f077824 */ /* 0x000fe400008e0605 */
[----:B------:R-:W-:-:S04]  /*2b60*/  IMAD.WIDE.U32 R10, R10, 0x78, R6 ;  /* 0x000000780a0a7825 */ /* 0x000fc800078e0006 */
[----:B------:R-:W-:Y:S01]  /*2b70*/  IMAD.IADD R11, R11, 0x1, R107 ;  /* 0x000000010b0b7824 */ /* 0x000fe200078e026b */
[----:B------:R-:W-:-:S05]  /*2b80*/  IADD3 R8, P1, R9, R10, RZ ;  /* 0x0000000a09087210 */ /* 0x000fca0007f3e0ff */
[----:B------:R-:W-:Y:S01]  /*2b90*/  IMAD.X R9, R15, 0x1, R11, P1 ;  /* 0x000000010f097824 */ /* 0x000fe200008e060b */
[----:B------:R-:W-:Y:S07]  /*2ba0*/  @!P0 BRA `(.L_x_30) ;  /* 0x0000002c00d48947 */ /* 0x000fee0003800000 */
[----:B------:R-:W0:Y:S01]  /*2bb0*/  LDC.64 R116, c[0x0][0x5b0] ;  /* 0x00016c00ff747b82 */ /* 0x000e220000000a00 */
[----:B------:R-:W-:Y:S01]  /*2bc0*/  ULDC.64 UR4, c[0x0][0x5b8] ;  /* 0x00016e0000047ab9 */ /* 0x000fe20000000a00 */
[----:B------:R-:W-:Y:S01]  /*2bd0*/  ISETP.GE.AND P3, PT, R112, 0x1, PT ;  /* 0x000000017000780c */ /* 0x000fe20003f66270 */
[----:B------:R-:W-:Y:S01]  /*2be0*/  IMAD R15, R14, UR4, RZ ;  /* 0x000000040e0f7c24 */ /* 0x000fe2000f8e02ff */
[----:B------:R-:W-:Y:S01]  /*2bf0*/  BSSY B1, `(.L_x_31) ;  /* 0x000000e000017945 */ /* 0x000fe20003800000 */
[C---:B------:R-:W-:Y:S01]  /*2c00*/  IMAD.WIDE.U32 R110, R22.reuse, UR4, R12 ;  /* 0x00000004166e7c25 */ /* 0x040fe2000f8e000c */
[----:B------:R-:W-:Y:S02]  /*2c10*/  ISETP.LT.OR P1, PT, R3, 0x1, !P3 ;  /* 0x000000010300780c */ /* 0x000fe40005f21670 */
[----:B------:R-:W1:Y:S01]  /*2c20*/  LDC.64 R118, c[0x0][0x5a8] ;  /* 0x00016a00ff767b82 */ /* 0x000e620000000a00 */
[----:B------:R-:W-:Y:S02]  /*2c30*/  IMAD R15, R22, UR5, R15 ;  /* 0x00000005160f7c24 */ /* 0x000fe4000f8e020f */
[----:B------:R-:W-:-:S02]  /*2c40*/  IMAD.MOV.U32 R106, RZ, RZ, R110 ;  /* 0x000000ffff6a7224 */ /* 0x000fc400078e006e */
[----:B------:R-:W-:Y:S02]  /*2c50*/  IMAD.IADD R107, R111, 0x1, R15 ;  /* 0x000000016f6b7824 */ /* 0x000fe400078e020f */
[-C--:B0-----:R-:W-:Y:S02]  /*2c60*/  IMAD R14, R21, R116.reuse, RZ ;  /* 0x00000074150e7224 */ /* 0x081fe400078e02ff */
[----:B------:R-:W-:-:S04]  /*2c70*/  IMAD.WIDE.U32 R12, R20, R116, R106 ;  /* 0x00000074140c7225 */ /* 0x000fc800078e006a */
[----:B------:R-:W-:Y:S01]  /*2c80*/  IMAD R115, R20, R117, R14 ;  /* 0x0000007514737224 */ /* 0x000fe200078e020e */
[----:B-1----:R-:W-:-:S04]  /*2c90*/  IADD3 R12, P0, R12, R118, RZ ;  /* 0x000000760c0c7210 */ /* 0x002fc80007f1e0ff */
[----:B------:R-:W-:Y:S01]  /*2ca0*/  IADD3.X R13, R119, R13, R115, P0, !PT ;  /* 0x0000000d770d7210 */ /* 0x000fe200007fe473 */
[----:B------:R-:W-:Y:S08]  /*2cb0*/  @P1 BRA `(.L_x_32) ;  /* 0x0000000000041947 */ /* 0x000ff00003800000 */
[----:B--2---:R0:W5:Y:S02]  /*2cc0*/  LDG.E.U8 R105, desc[UR36][R12.64] ;  /* 0x000000240c697981 */ /* 0x004164000c1e1100 */
.L_x_32:
[----:B------:R-:W-:Y:S05]  /*2cd0*/  BSYNC B1 ;  /* 0x0000000000017941 */ /* 0x000fea0003800000 */
.L_x_31:
[----:B-----5:R-:W-:Y:S01]  /*2ce0*/  LOP3.LUT R14, R105, 0xffff, RZ, 0xc0, !PT ;  /* 0x0000ffff690e7812 */ /* 0x020fe200078ec0ff */
[----:B------:R-:W-:Y:S01]  /*2cf0*/  IMAD.SHL.U32 R108, R116, 0x8, RZ ;  /* 0x00000008746c7824 */ /* 0x000fe200078e00ff */
[----:B------:R-:W-:Y:S01]  /*2d00*/  ISETP.LT.OR P4, PT, R3, 0x2, !P3 ;  /* 0x000000020300780c */ /* 0x000fe20005f81670 */
[----:B------:R-:W-:Y:S01]  /*2d10*/  BSSY B1, `(.L_x_33) ;  /* 0x000000b000017945 */ /* 0x000fe20003800000 */
[----:B------:R-:W-:Y:S02]  /*2d20*/  PRMT R15, R14, 0x8880, RZ ;  /* 0x000088800e0f7816 */ /* 0x000fe400000000ff */
[----:B------:R-:W-:-:S03]  /*2d30*/  SHF.L.U64.HI R109, R116, 0x3, R117 ;  /* 0x00000003746d7819 */ /* 0x000fc60000010275 */
[----:B------:R-:W-:Y:S02]  /*2d40*/  IMAD R22, R15, R104, RZ ;  /* 0x000000680f167224 */ /* 0x000fe400078e02ff */
[----:B------:R-:W-:-:S04]  /*2d50*/  IMAD.WIDE.U32 R14, R20, R116, R108 ;  /* 0x00000074140e7225 */ /* 0x000fc800078e006c */
[----:B------:R-:W-:-:S05]  /*2d60*/  @!P1 IMAD R113, R96, R23, R22 ;  /* 0x0000001760719224 */ /* 0x000fca00078e0216 */
[----:B------:R1:W-:Y:S01]  /*2d70*/  @!P1 STG.E.U8 desc[UR36][R4.64], R113 ;  /* 0x0000007104009986 */ /* 0x0003e2000c101124 */
[----:B------:R-:W-:Y:S05]  /*2d80*/  @P4 BRA `(.L_x_34) ;  /* 0x00000000000c4947 */ /* 0x000fea0003800000 */
[----:B--2---:R-:W1:Y:S02]  /*2d90*/  LDG.E.U8 R105, desc[UR36][R12.64+0x1] ;  /* 0x000001240c697981 */ /* 0x004e64000c1e1100 */
[----:B-1----:R-:W-:-:S05]  /*2da0*/  PRMT R113, R105, 0x8880, RZ ;  /* 0x0000888069717816 */ /* 0x002fca00000000ff */
[----:B------:R-:W-:-:S07]  /*2db0*/  IMAD R22, R113, R104, RZ ;  /* 0x0000006871167224 */ /* 0x000fce00078e02ff */
.L_x_34:
[----:B------:R-:W-:Y:S05]  /*2dc0*/  BSYNC B1 ;  /* 0x0000000000017941 */ /* 0x000fea0003800000 */
.L_x_33:
[----:B------:R-:W-:Y:S01]  /*2dd0*/  @!P4 IMAD R97, R97, R23, R22 ;  /* 0x000000176161c224 */ /* 0x000fe200078e0216 */
[----:B------:R-:W-:Y:S01]  /*2de0*/  ISETP.GE.AND P0, PT, R112, 0x9, PT ;  /* 0x000000097000780c */ /* 0x000fe20003f06270 */
[----:B------:R-:W-:Y:S01]  /*2df0*/  IMAD.IADD R15, R115, 0x1, R15 ;  /* 0x00000001730f7824 */ /* 0x000fe200078e020f */
[----:B------:R-:W-:Y:S01]  /*2e00*/  IADD3 R14, P1, P2, R110, R118, R14 ;  /* 0x000000766e0e7210 */ /* 0x000fe20007a3e00e */
[----:B------:R-:W-:Y:S01]  /*2e10*/  BSSY B1, `(.L_x_35) ;  /* 0x000000b000017945 */ /* 0x000fe20003800000 */
[----:B------:R3:W-:Y:S01]  /*2e20*/  @!P4 STG.E.U8 desc[UR36][R4.64+0x1], R97 ;  /* 0x000001610400c986 */ /* 0x0007e2000c101124 */
[----:B------:R-:W-:Y:S02]  /*2e30*/  ISETP.LT.OR P4, PT, R3, 0x1, !P0 ;  /* 0x000000010300780c */ /* 0x000fe40004781670 */
[----:B------:R-:W-:Y:S02]  /*2e40*/  IADD3.X R15, R107, R119, R15, P1, P2 ;  /* 0x000000776b0f7210 */ /* 0x000fe40000fe440f */
[----:B-1----:R-:W-:-:S02]  /*2e50*/  IADD3 R113, P5, R20, 0x80, RZ ;  /* 0x0000008014717810 */ /* 0x002fc40007fbe0ff */
[C---:B------:R-:W-:Y:S02]  /*2e60*/  ISETP.LT.OR P1, PT, R3.reuse, 0x2, !P0 ;  /* 0x000000020300780c */ /* 0x040fe40004721670 */
[----:B------:R-:W-:-:S05]  /*2e70*/  ISETP.LT.OR P2, PT, R3, 0x9, !P3 ;  /* 0x000000090300780c */ /* 0x000fca0005f41670 */
[----:B---3--:R-:W-:Y:S08]  /*2e80*/  @P4 BRA `(.L_x_36) ;  /* 0x00000000000c4947 */ /* 0x008ff00003800000 */
[----:B--2---:R-:W2:Y:S02]  /*2e90*/  LDG.E.U8 R105, desc[UR36][R14.64] ;  /* 0x000000240e697981 */ /* 0x004ea4000c1e1100 */
[----:B--2---:R-:W-:-:S05]  /*2ea0*/  PRMT R97, R105, 0x8880, RZ ;  /* 0x0000888069617816 */ /* 0x004fca00000000ff */
[----:B------:R-:W-:-:S07]  /*2eb0*/  IMAD R22, R97, R104, RZ ;  /* 0x0000006861167224 */ /* 0x000fce00078e02ff */
.L_x_36:
[----:B------:R-:W-:Y:S05]  /*2ec0*/  BSYNC B1 ;  /* 0x0000000000017941 */ /* 0x000fea0003800000 */
.L_x_35:
[----:B------:R-:W-:Y:S01]  /*2ed0*/  @!P4 IMAD R97, R98, R23, R22 ;  /* 0x000000176261c224 */ /* 0x000fe200078e0216 */
[----:B------:R-:W-:Y:S04]  /*2ee0*/  BSSY B1, `(.L_x_37) ;  /* 0x0000006000017945 */ /* 0x000fe80003800000 */
[----:B------:R1:W-:Y:S01]  /*2ef0*/  @!P4 STG.E.U8 desc[UR36][R6.64], R97 ;  /* 0x000000610600c986 */ /* 0x0003e2000c101124 */
[----:B------:R-:W-:Y:S05]  /*2f00*/  @P1 BRA `(.L_x_38) ;  /* 0x00000000000c1947 */ /* 0x000fea0003800000 */
[----:B--2---:R-:W1:Y:S02]  /*2f10*/  LDG.E.U8 R105, desc[UR36][R14.64+0x1] ;  /* 0x000001240e697981 */ /* 0x004e64000c1e1100 */
[----:B-1----:R-:W-:-:S05]  /*2f20*/  PRMT R97, R105, 0x8880, RZ ;  /* 0x0000888069617816 */ /* 0x002fca00000000ff */
[----:B------:R-:W-:-:S07]  /*2f30*/  IMAD R22, R97, R104, RZ ;  /* 0x0000006861167224 */ /* 0x000fce00078e02ff */
.L_x_38:
[----:B------:R-:W-:Y:S05]  /*2f40*/  BSYNC B1 ;  /* 0x0000000000017941 */ /* 0x000fea0003800000 */
.L_x_37:
[----:B------:R-:W-:Y:S01]  /*2f50*/  @!P1 IMAD R99, R99, R23, R22 ;  /* 0x0000001763639224 */ /* 0x000fe200078e0216 */
[----:B------:R-:W-:Y:S04]  /*2f60*/  BSSY B1, `(.L_x_39) ;  /* 0x0000006000017945 */ /* 0x000fe80003800000 */
[----:B------:R3:W-:Y:S01]  /*2f70*/  @!P1 STG.E.U8 desc[UR36][R6.64+0x1], R99 ;  /* 0x0000016306009986 */ /* 0x0007e2000c101124 */
[----:B------:R-:W-:Y:S05]  /*2f80*/  @P2 BRA `(.L_x_40) ;  /* 0x00000000000c2947 */ /* 0x000fea0003800000 */
[----:B--2---:R-:W1:Y:S02]  /*2f90*/  LDG.E.U8 R105, desc[UR36][R12.64+0x8] ;  /* 0x000008240c697981 */ /* 0x004e64000c1e1100 */
[----:B-1----:R-:W-:-:S05]  /*2fa0*/  PRMT R97, R105, 0x8880, RZ ;  /* 0x0000888069617816 */ /* 0x002fca00000000ff */
[----:B------:R-:W-:-:S07]  /*2fb0*/  IMAD R22, R97, R104, RZ ;  /* 0x0000006861167224 */ /* 0x000fce00078e02ff */
.L_x_40:
[----:B------:R-:W-:Y:S05]  /*2fc0*/  BSYNC B1 ;  /* 0x0000000000017941 */ /* 0x000fea0003800000 */
.L_x_39:
[----:B------:R-:W-:Y:S01]  /*2fd0*/  ISETP.LT.OR P1, PT, R3, 0xa, !P3 ;  /* 0x0000000a0300780c */ /* 0x000fe20005f21670 */
[----:B---3--:R-:W-:Y:S01]  /*2fe0*/  @!P2 IMAD R99, R100, R23, R22 ;  /* 0x000000176463a224 */ /* 0x008fe200078e0216 */
[----:B------:R-:W-:Y:S01]  /*2ff0*/  BSSY B1, `(.L_x_41) ;  /* 0x000000b000017945 */ /* 0x000fe20003800000 */
[----:B-1----:R-:W-:-:S03]  /*3000*/  IMAD.WIDE.U32 R96, R113, R116, R106 ;  /* 0x0000007471607225 */ /* 0x002fc600078e006a */
[----:B------:R1:W-:Y:S01]  /*3010*/  @!P2 STG.E.U8 desc[UR36][R4.64+0x8], R99 ;  /* 0x000008630400a986 */ /* 0x0003e2000c101124 */
[----:B------:R-:W-:Y:S01]  /*3020*/  IMAD.X R21, RZ, RZ, R21, P5 ;  /* 0x000000ffff157224 */ /* 0x000fe200028e0615 */
[C---:B------:R-:W-:Y:S02]  /*3030*/  ISETP.LT.OR P5, PT, R3.reuse, 0x9, !P0 ;  /* 0x000000090300780c */ /* 0x040fe400047a1670 */
[----:B------:R-:W-:Y:S02]  /*3040*/  ISETP.LT.OR P2, PT, R3, 0xa, !P0 ;  /* 0x0000000a0300780c */ /* 0x000fe40004741670 */
[----:B------:R-:W-:Y:S01]  /*3050*/  IADD3 R20, P4, R96, R118, RZ ;  /* 0x0000007660147210 */ /* 0x000fe20007f9e0ff */
[----:B------:R-:W-:-:S12]  /*3060*/  @P1 BRA `(.L_x_42) ;  /* 0x00000000000c1947 */ /* 0x000fd80003800000 */
[----:B--2---:R-:W1:Y:S02]  /*3070*/  LDG.E.U8 R105, desc[UR36][R12.64+0x9] ;  /* 0x000009240c697981 */ /* 0x004e64000c1e1100 */
[----:B-1----:R-:W-:-:S05]  /*3080*/  PRMT R99, R105, 0x8880, RZ ;  /* 0x0000888069637816 */ /* 0x002fca00000000ff */
[----:B------:R-:W-:-:S07]  /*3090*/  IMAD R22, R99, R104, RZ ;  /* 0x0000006863167224 */ /* 0x000fce00078e02ff */
.L_x_42:
[----:B------:R-:W-:Y:S05]  /*30a0*/  BSYNC B1 ;  /* 0x0000000000017941 */ /* 0x000fea0003800000 */
.L_x_41:
[----:B------:R-:W-:Y:S01]  /*30b0*/  @!P1 IMAD R101, R101, R23, R22 ;  /* 0x0000001765659224 */ /* 0x000fe200078e0216 */
[----:B------:R-:W-:Y:S01]  /*30c0*/  BSSY B1, `(.L_x_43) ;  /* 0x0000007000017945 */ /* 0x000fe20003800000 */
[----:B------:R-:W-:-:S03]  /*30d0*/  IMAD R98, R21, R116, RZ ;  /* 0x0000007415627224 */ /* 0x000fc600078e02ff */
[----:B------:R3:W-:Y:S01]  /*30e0*/  @!P1 STG.E.U8 desc[UR36][R4.64+0x9], R101 ;  /* 0x0000096504009986 */ /* 0x0007e2000c101124 */
[----:B------:R-:W-:Y:S05]  /*30f0*/  @P5 BRA `(.L_x_44) ;  /* 0x00000000000c5947 */ /* 0x000fea0003800000 */
[----:B--2---:R-:W1:Y:S02]  /*3100*/  LDG.E.U8 R105, desc[UR36][R14.64+0x8] ;  /* 0x000008240e697981 */ /* 0x004e64000c1e1100 */
[----:B-1----:R-:W-:-:S05]  /*3110*/  PRMT R99, R105, 0x8880, RZ ;  /* 0x0000888069637816 */ /* 0x002fca00000000ff */
[----:B------:R-:W-:-:S07]  /*3120*/  IMAD R22, R99, R104, RZ ;  /* 0x0000006863167224 */ /* 0x000fce00078e02ff */
.L_x_44:
[----:B------:R-:W-:Y:S05]  /*3130*/  BSYNC B1 ;  /* 0x0000000000017941 */ /* 0x000fea0003800000 */
.L_x_43:
[----:B-1----:R-:W-:Y:S01]  /*3140*/  @!P5 IMAD R99, R102, R23, R22 ;  /* 0x000000176663d224 */ /* 0x002fe200078e0216 */
[----:B------:R-:W-:Y:S01]  /*3150*/  BSSY B1, `(.L_x_45) ;  /* 0x0000007000017945 */ /* 0x000fe20003800000 */
[----:B---3--:R-:W-:-:S03]  /*3160*/  IMAD R101, R113, R117, R98 ;  /* 0x0000007571657224 */ /* 0x008fc600078e0262 */
[----:B------:R1:W-:Y:S01]  /*3170*/  @!P5 STG.E.U8 desc[UR36][R6.64+0x8], R99 ;  /* 0x000008630600d986 */ /* 0x0003e2000c101124 */
[----:B------:R-:W-:Y:S05]  /*3180*/  @P2 BRA `(.L_x_46) ;  /* 0x00000000000c2947 */ /* 0x000fea0003800000 */
[----:B--2---:R-:W1:Y:S02]  /*3190*/  LDG.E.U8 R105, desc[UR36][R14.64+0x9] ;  /* 0x000009240e697981 */ /* 0x004e64000c1e1100 */
[----:B-1----:R-:W-:-:S05]  /*31a0*/  PRMT R99, R105, 0x8880, RZ ;  /* 0x0000888069637816 */ /* 0x002fca00000000ff */
[----:B------:R-:W-:-:S07]  /*31b0*/  IMAD R22, R99, R104, RZ ;  /* 0x0000006863167224 */ /* 0x000fce00078e02ff */
.L_x_46:
[----:B------:R-:W-:Y:S05]  /*31c0*/  BSYNC B1 ;  /* 0x0000000000017941 */ /* 0x000fea0003800000 */
.L_x_45:
[----:B------:R-:W-:Y:S01]  /*31d0*/  ISETP.GE.AND P1, PT, R112, 0x81, PT ;  /* 0x000000817000780c */ /* 0x000fe20003f26270 */
[----:B------:R-:W-:Y:S01]  /*31e0*/  @!P2 IMAD R103, R103, R23, R22 ;  /* 0x000000176767a224 */ /* 0x000fe200078e0216 */
[----:B------:R-:W-:Y:S01]  /*31f0*/  IADD3.X R21, R119, R97, R101, P4, !PT ;  /* 0x0000006177157210 */ /* 0x000fe200027fe465 */
[----:B------:R-:W-:Y:S01]  /*3200*/  IMAD.WIDE.U32 R108, R113, R116, R108 ;  /* 0x00000074716c7225 */ /* 0x000fe200078e006c */
[----:B------:R-:W-:Y:S01]  /*3210*/  ISETP.LT.OR P4, PT, R3, 0x1, !P1 ;  /* 0x000000010300780c */ /* 0x000fe20004f81670 */
[----:B------:R-:W-:Y:S01]  /*3220*/  BSSY B1, `(.L_x_47) ;  /* 0x0000008000017945 */ /* 0x000fe20003800000 */
[----:B------:R3:W-:Y:S01]  /*3230*/  @!P2 STG.E.U8 desc[UR36][R6.64+0x9], R103 ;  /* 0x000009670600a986 */ /* 0x0007e2000c101124 */
[----:B------:R-:W-:Y:S01]  /*3240*/  IADD3 R96, P2, P5, R110, R118, R108 ;  /* 0x000000766e607210 */ /* 0x000fe20007d5e06c */
[----:B------:R-:W-:-:S09]  /*3250*/  IMAD.IADD R108, R101, 0x1, R109 ;  /* 0x00000001656c7824 */ /* 0x000fd200078e026d */
[----:B------:R-:W-:Y:S05]  /*3260*/  @P4 BRA `(.L_x_48) ;  /* 0x00000000000c4947 */ /* 0x000fea0003800000 */
[----:B--2---:R-:W1:Y:S02]  /*3270*/  LDG.E.U8 R105, desc[UR36][R20.64] ;  /* 0x0000002414697981 */ /* 0x004e64000c1e1100 */
[----:B-1----:R-:W-:-:S05]  /*3280*/  PRMT R99, R105, 0x8880, RZ ;  /* 0x0000888069637816 */ /* 0x002fca00000000ff */
[----:B------:R-:W-:-:S07]  /*3290*/  IMAD R22, R99, R104, RZ ;  /* 0x0000006863167224 */ /* 0x000fce00078e02ff */
.L_x_48:
[----:B------:R-:W-:Y:S05]  /*32a0*/  BSYNC B1 ;  /* 0x0000000000017941 */ /* 0x000fea0003800000 */
.L_x_47:
[----:B-1----:R-:W-:Y:S01]  /*32b0*/  @!P4 IMAD R99, R88, R23, R22 ;  /* 0x000000175863c224 */ /* 0x002fe200078e0216 */
[----:B------:R-:W-:Y:S01]  /*32c0*/  IADD3.X R97, R107, R119, R108, P2, P5 ;  /* 0x000000776b617210 */ /* 0x000fe200017ea46c */
[----:B------:R-:W-:Y:S01]  /*32d0*/  BSSY B1, `(.L_x_49) ;  /* 0x0000009000017945 */ /* 0x000fe20003800000 */
[----:B------:R-:W-:Y:S02]  /*32e0*/  ISETP.GE.AND P2, PT, R112, 0x89, PT ;  /* 0x000000897000780c */ /* 0x000fe40003f46270 */
[----:B------:R1:W-:Y:S01]  /*32f0*/  @!P4 STG.E.U8 desc[UR36][R10.64], R99 ;  /* 0x000000630a00c986 */ /* 0x0003e2000c101124 */
[C---:B------:R-:W-:Y:S02]  /*3300*/  ISETP.LT.OR P4, PT, R3.reuse, 0x2, !P1 ;  /* 0x000000020300780c */ /* 0x040fe40004f81670 */
[----:B------:R-:W-:-:S11]  /*3310*/  ISETP.LT.OR P5, PT, R3, 0x1, !P2 ;  /* 0x000000010300780c */ /* 0x000fd600057a1670 */
[----:B-1----:R-:W-:Y:S05]  /*3320*/  @P4 BRA `(.L_x_50) ;  /* 0x00000000000c4947 */ /* 0x002fea0003800000 */
[----:B--2---:R-:W2:Y:S02]  /*3330*/  LDG.E.U8 R105, desc[UR36][R20.64+0x1] ;  /* 0x0000012414697981 */ /* 0x004ea4000c1e1100 */
[----:B--2---:R-:W-:-:S05]  /*3340*/  PRMT R99, R105, 0x8880, RZ ;  /* 0x0000888069637816 */ /* 0x004fca00000000ff */
[----:B------:R-:W-:-:S07]  /*3350*/  IMAD R22, R99, R104, RZ ;  /* 0x0000006863167224 */ /* 0x000fce00078e02ff */
.L_x_50:
[----:B------:R-:W-:Y:S05]  /*3360*/  BSYNC B1 ;  /* 0x0000000000017941 */ /* 0x000fea0003800000 */
.L_x_49:
[----:B------:R-:W-:Y:S01]  /*3370*/  @!P4 IMAD R89, R89, R23, R22 ;  /* 0x000000175959c224 */ /* 0x000fe200078e0216 */
[----:B------:R-:W-:Y:S04]  /*3380*/  BSSY B1, `(.L_x_51) ;  /* 0x0000006000017945 */ /* 0x000fe80003800000 */
[----:B------:R1:W-:Y:S01]  /*3390*/  @!P4 STG.E.U8 desc[UR36][R10.64+0x1], R89 ;  /* 0x000001590a00c986 */ /* 0x0003e2000c101124 */
[----:B------:R-:W-:Y:S05]  /*33a0*/  @P5 BRA `(.L_x_52) ;  /* 0x00000000000c5947 */ /* 0x000fea0003800000 */
[----:B--2---:R-:W1:Y:S02]  /*33b0*/  LDG.E.U8 R105, desc[UR36][R96.64] ;  /* 0x0000002460697981 */ /* 0x004e64000c1e1100 */
[----:B-1----:R-:W-:-:S05]  /*33c0*/  PRMT R89, R105, 0x8880, RZ ;  /* 0x0000888069597816 */ /* 0x002fca00000000ff */
[----:B------:R-:W-:-:S07]  /*33d0*/  IMAD R22, R89, R104, RZ ;  /* 0x0000006859167224 */ /* 0x000fce00078e02ff */
.L_x_52:
[----:B------:R-:W-:Y:S05]  /*33e0*/  BSYNC B1 ;  /* 0x0000000000017941 */ /* 0x000fea0003800000 */
.L_x_51:
[C---:B------:R-:W-:Y:S01]  /*33f0*/  ISETP.LT.OR P4, PT, R3.reuse, 0x2, !P2 ;  /* 0x000000020300780c */ /* 0x040fe20005781670 */
[----:B-1----:R-:W-:Y:S01]  /*3400*/  @!P5 IMAD R89, R90, R23, R22 ;  /* 0x000000175a59d224 */ /* 0x002fe200078e0216 */
[----:B------:R-:W-:Y:S04]  /*3410*/  BSSY B1, `(.L_x_53) ;  /* 0x0000007000017945 */ /* 0x000fe80003800000 */
[----:B------:R1:W-:Y:S01]  /*3420*/  @!P5 STG.E.U8 desc[UR36][R8.64], R89 ;  /* 0x000000590800d986 */ /* 0x0003e2000c101124 */
[----:B------:R-:W-:-:S06]  /*3430*/  ISETP.LT.OR P5, PT, R3, 0x9, !P1 ;  /* 0x000000090300780c */ /* 0x000fcc0004fa1670 */
[----:B------:R-:W-:Y:S07]  /*3440*/  @P4 BRA `(.L_x_54) ;  /* 0x00000000000c4947 */ /* 0x000fee0003800000 */
[----:B--2---:R-:W1:Y:S02]  /*3450*/  LDG.E.U8 R105, desc[UR36][R96.64+0x1] ;  /* 0x0000012460697981 */ /* 0x004e64000c1e1100 */
[----:B-1----:R-:W-:-:S05]  /*3460*/  PRMT R89, R105, 0x8880, RZ ;  /* 0x0000888069597816 */ /* 0x002fca00000000ff */
[----:B------:R-:W-:-:S07]  /*3470*/  IMAD R22, R89, R104, RZ ;  /* 0x0000006859167224 */ /* 0x000fce00078e02ff */
.L_x_54:
[----:B------:R-:W-:Y:S05]  /*3480*/  BSYNC B1 ;  /* 0x0000000000017941 */ /* 0x000fea0003800000 */
.L_x_53:
[----:B------:R-:W-:Y:S01]  /*3490*/  @!P4 IMAD R91, R91, R23, R22 ;  /* 0x000000175b5bc224 */ /* 0x000fe200078e0216 */
[----:B------:R-:W-:Y:S04]  /*34a0*/  BSSY B1, `(.L_x_55) ;  /* 0x0000006000017945 */ /* 0x000fe80003800000 */
[----:B------:R4:W-:Y:S01]  /*34b0*/  @!P4 STG.E.U8 desc[UR36][R8.64+0x1], R91 ;  /* 0x0000015b0800c986 */ /* 0x0009e2000c101124 */
[----:B------:R-:W-:Y:S05]  /*34c0*/  @P5 BRA `(.L_x_56) ;  /* 0x00000000000c5947 */ /* 0x000fea0003800000 */
[----:B--2---:R-:W1:Y:S02]  /*34d0*/  LDG.E.U8 R105, desc[UR36][R20.64+0x8] ;  /* 0x0000082414697981 */ /* 0x004e64000c1e1100 */
[----:B-1----:R-:W-:-:S05]  /*34e0*/  PRMT R89, R105, 0x8880, RZ ;  /* 0x0000888069597816 */ /* 0x002fca00000000ff */
[----:B------:R-:W-:-:S07]  /*34f0*/  IMAD R22, R89, R104, RZ ;  /* 0x0000006859167224 */ /* 0x000fce00078e02ff */
.L_x_56:
[----:B------:R-:W-:Y:S05]  /*3500*/  BSYNC B1 ;  /* 0x0000000000017941 */ /* 0x000fea0003800000 */
.L_x_55:
        /* <DEDUP_REMOVED lines=9> */
.L_x_58:
[----:B------:R-:W-:Y:S05]  /*35a0*/  BSYNC B1 ;  /* 0x0000000000017941 */ /* 0x000fea0003800000 */
.L_x_57:
[----:B------:R-:W-:Y:S01]  /*35b0*/  @!P4 IMAD R93, R93, R23, R22 ;  /* 0x000000175d5dc224 */ /* 0x000fe200078e0216 */
[----:B------:R-:W-:Y:S04]  /*35c0*/  BSSY B1, `(.L_x_59) ;  /* 0x0000006000017945 */ /* 0x000fe80003800000 */
[----:B------:R0:W-:Y:S01]  /*35d0*/  @!P4 STG.E.U8 desc[UR36][R10.64+0x9], R93 ;  /* 0x0000095d0a00c986 */ /* 0x0001e2000c101124 */
[----:B------:R-:W-:Y:S05]  /*35e0*/  @P5 BRA `(.L_x_60) ;  /* 0x00000000000c5947 */ /* 0x000fea0003800000 */
[----:B--2---:R-:W1:Y:S02]  /*35f0*/  LDG.E.U8 R105, desc[UR36][R96.64+0x8] ;  /* 0x0000082460697981 */ /* 0x004e64000c1e1100 */
[----:B-1----:R-:W-:-:S05]  /*3600*/  PRMT R89, R105, 0x8880, RZ ;  /* 0x0000888069597816 */ /* 0x002fca00000000ff */
[----:B------:R-:W-:-:S07]  /*3610*/  IMAD R22, R89, R104, RZ ;  /* 0x0000006859167224 */ /* 0x000fce00078e02ff */
.L_x_60:
[----:B------:R-:W-:Y:S05]  /*3620*/  BSYNC B1 ;  /* 0x0000000000017941 */ /* 0x000fea0003800000 */
.L_x_59:
        /* <DEDUP_REMOVED lines=9> */
.L_x_62:
[----:B------:R-:W-:Y:S05]  /*36c0*/  BSYNC B1 ;  /* 0x0000000000017941 */ /* 0x000fea0003800000 */
.L_x_61:
[----:B------:R-:W-:Y:S01]  /*36d0*/  @!P4 IMAD R95, R95, R23, R22 ;  /* 0x000000175f5fc224 */ /* 0x000fe200078e0216 */
[----:B------:R-:W-:Y:S04]  /*36e0*/  BSSY B1, `(.L_x_63) ;  /* 0x0000006000017945 */ /* 0x000fe80003800000 */
[----:B------:R0:W-:Y:S01]  /*36f0*/  @!P4 STG.E.U8 desc[UR36][R8.64+0x9], R95 ;  /* 0x0000095f0800c986 */ /* 0x0001e2000c101124 */
[----:B------:R-:W-:Y:S05]  /*3700*/  @P5 BRA `(.L_x_64) ;  /* 0x00000000000c5947 */ /* 0x000fea0003800000 */
[----:B--2---:R-:W1:Y:S02]  /*3710*/  LDG.E.U8 R105, desc[UR36][R12.64+0x10] ;  /* 0x000010240c697981 */ /* 0x004e64000c1e1100 */
[----:B-1----:R-:W-:-:S05]  /*3720*/  PRMT R89, R105, 0x8880, RZ ;  /* 0x0000888069597816 */ /* 0x002fca00000000ff */
[----:B------:R-:W-:-:S07]  /*3730*/  IMAD R22, R89, R104, RZ ;  /* 0x0000006859167224 */ /* 0x000fce00078e02ff */
.L_x_64:
[----:B------:R-:W-:Y:S05]  /*3740*/  BSYNC B1 ;  /* 0x0000000000017941 */ /* 0x000fea0003800000 */
.L_x_63:
        /* <DEDUP_REMOVED lines=9> */
.L_x_66:
[----:B------:R-:W-:Y:S05]  /*37e0*/  BSYNC B1 ;  /* 0x0000000000017941 */ /* 0x000fea0003800000 */
.L_x_65:
[----:B------:R-:W-:Y:S01]  /*37f0*/  @!P4 IMAD R81, R81, R23, R22 ;  /* 0x000000175151c224 */ /* 0x000fe200078e0216 */
[----:B------:R-:W-:Y:S04]  /*3800*/  BSSY B1, `(.L_x_67) ;  /* 0x0000006000017945 */ /* 0x000fe80003800000 */
[----:B------:R0:W-:Y:S01]  /*3810*/  @!P4 STG.E.U8 desc[UR36][R4.64+0x11], R81 ;  /* 0x000011510400c986 */ /* 0x0001e2000c101124 */
[----:B------:R-:W-:Y:S05]  /*3820*/  @P5 BRA `(.L_x_68) ;  /* 0x00000000000c5947 */ /* 0x000fea0003800000 */
[----:B--2---:R-:W0:Y:S02]  /*3830*/  LDG.E.U8 R105, desc[UR36][R14.64+0x10] ;  /* 0x000010240e697981 */ /* 0x004e24000c1e1100 */
[----:B0-----:R-:W-:-:S05]  /*3840*/  PRMT R81, R105, 0x8880, RZ ;  /* 0x0000888069517816 */ /* 0x001fca00000000ff */
[----:B------:R-:W-:-:S07]  /*3850*/  IMAD R22, R81, R104, RZ ;  /* 0x0000006851167224 */ /* 0x000fce00078e02ff */
.L_x_68:
[----:B------:R-:W-:Y:S05]  /*3860*/  BSYNC B1 ;  /* 0x0000000000017941 */ /* 0x000fea0003800000 */
.L_x_67:
[C---:B------:R-:W-:Y:S01]  /*3870*/  ISETP.LT.OR P4, PT, R3.reuse, 0x12, !P0 ;  /* 0x000000120300780c */ /* 0x040fe20004781670 */
[----:B0-----:R-:W-:Y:S01]  /*3880*/  @!P5 IMAD R81, R82, R23, R22 ;  /* 0x000000175251d224 */ /* 0x001fe200078e0216 */
[----:B------:R-:W-:Y:S04]  /*3890*/  BSSY B1, `(.L_x_69) ;  /* 0x0000007000017945 */ /* 0x000fe80003800000 */
[----:B------:R0:W-:Y:S01]  /*38a0*/  @!P5 STG.E.U8 desc[UR36][R6.64+0x10], R81 ;  /* 0x000010510600d986 */ /* 0x0001e2000c101124 */
[----:B------:R-:W-:-:S06]  /*38b0*/  ISETP.LT.OR P5, PT, R3, 0x19, !P3 ;  /* 0x000000190300780c */ /* 0x000fcc0005fa1670 */
[----:B------:R-:W-:Y:S07]  /*38c0*/  @P4 BRA `(.L_x_70) ;  /* 0x00000000000c4947 */ /* 0x000fee0003800000 */
[----:B--2---:R-:W0:Y:S02]  /*38d0*/  LDG.E.U8 R105, desc[UR36][R14.64+0x11] ;  /* 0x000011240e697981 */ /* 0x004e24000c1e1100 */
[----:B0-----:R-:W-:-:S05]  /*38e0*/  PRMT R81, R105, 0x8880, RZ ;  /* 0x0000888069517816 */ /* 0x001fca00000000ff */
[----:B------:R-:W-:-:S07]  /*38f0*/  IMAD R22, R81, R104, RZ ;  /* 0x0000006851167224 */ /* 0x000fce00078e02ff */
.L_x_70:
[----:B------:R-:W-:Y:S05]  /*3900*/  BSYNC B1 ;  /* 0x0000000000017941 */ /* 0x000fea0003800000 */
.L_x_69:
[----:B------:R-:W-:Y:S01]  /*3910*/  @!P4 IMAD R83, R83, R23, R22 ;  /* 0x000000175353c224 */ /* 0x000fe200078e0216 */
[----:B------:R-:W-:Y:S04]  /*3920*/  BSSY B1, `(.L_x_71) ;  /* 0x0000006000017945 */ /* 0x000fe80003800000 */
[----:B------:R0:W-:Y:S01]  /*3930*/  @!P4 STG.E.U8 desc[UR36][R6.64+0x11], R83 ;  /* 0x000011530600c986 */ /* 0x0001e2000c101124 */
[----:B------:R-:W-:Y:S05]  /*3940*/  @P5 BRA `(.L_x_72) ;  /* 0x00000000000c5947 */ /* 0x000fea0003800000 */
[----:B--2---:R-:W0:Y:S02]  /*3950*/  LDG.E.U8 R105, desc[UR36][R12.64+0x18] ;  /* 0x000018240c697981 */ /* 0x004e24000c1e1100 */
[----:B0-----:R-:W-:-:S05]  /*3960*/  PRMT R81, R105, 0x8880, RZ ;  /* 0x0000888069517816 */ /* 0x001fca00000000ff */
[----:B------:R-:W-:-:S07]  /*3970*/  IMAD R22, R81, R104, RZ ;  /* 0x0000006851167224 */ /* 0x000fce00078e02ff */
.L_x_72:
[----:B------:R-:W-:Y:S05]  /*3980*/  BSYNC B1 ;  /* 0x0000000000017941 */ /* 0x000fea0003800000 */
.L_x_71:
        /* <DEDUP_REMOVED lines=9> */
.L_x_74:
[----:B------:R-:W-:Y:S05]  /*3a20*/  BSYNC B1 ;  /* 0x0000000000017941 */ /* 0x000fea0003800000 */
.L_x_73:
[----:B------:R-:W-:Y:S01]  /*3a30*/  @!P4 IMAD R85, R85, R23, R22 ;  /* 0x000000175555c224 */ /* 0x000fe200078e0216 */
[----:B------:R-:W-:Y:S04]  /*3a40*/  BSSY B1, `(.L_x_75) ;  /* 0x0000006000017945 */ /* 0x000fe80003800000 */
[----:B------:R0:W-:Y:S01]  /*3a50*/  @!P4 STG.E.U8 desc[UR36][R4.64+0x19], R85 ;  /* 0x000019550400c986 */ /* 0x0001e2000c101124 */
[----:B------:R-:W-:Y:S05]  /*3a60*/  @P5 BRA `(.L_x_76) ;  /* 0x00000000000c5947 */ /* 0x000fea0003800000 */
[----:B--2---:R-:W0:Y:S02]  /*3a70*/  LDG.E.U8 R105, desc[UR36][R14.64+0x18] ;  /* 0x000018240e697981 */ /* 0x004e24000c1e1100 */
[----:B0-----:R-:W-:-:S05]  /*3a80*/  PRMT R81, R105, 0x8880, RZ ;  /* 0x0000888069517816 */ /* 0x001fca00000000ff */
[----:B------:R-:W-:-:S07]  /*3a90*/  IMAD R22, R81, R104, RZ ;  /* 0x0000006851167224 */ /* 0x000fce00078e02ff */
.L_x_76:
[----:B------:R-:W-:Y:S05]  /*3aa0*/  BSYNC B1 ;  /* 0x0000000000017941 */ /* 0x000fea0003800000 */
.L_x_75:
        /* <DEDUP_REMOVED lines=9> */
.L_x_78:
[----:B------:R-:W-:Y:S05]  /*3b40*/  BSYNC B1 ;  /* 0x0000000000017941 */ /* 0x000fea0003800000 */
.L_x_77:
[----:B------:R-:W-:Y:S01]  /*3b50*/  @!P4 IMAD R87, R87, R23, R22 ;  /* 0x000000175757c224 */ /* 0x000fe200078e0216 */
[----:B------:R-:W-:Y:S04]  /*3b60*/  BSSY B1, `(.L_x_79) ;  /* 0x0000006000017945 */ /* 0x000fe80003800000 */
[----:B------:R0:W-:Y:S01]  /*3b70*/  @!P4 STG.E.U8 desc[UR36][R6.64+0x19], R87 ;  /* 0x000019570600c986 */ /* 0x0001e2000c101124 */
[----:B------:R-:W-:Y:S05]  /*3b80*/  @P5 BRA `(.L_x_80) ;  /* 0x00000000000c5947 */ /* 0x000fea0003800000 */
[----:B--2---:R-:W0:Y:S02]  /*3b90*/  LDG.E.U8 R105, desc[UR36][R20.64+0x10] ;  /* 0x0000102414697981 */ /* 0x004e24000c1e1100 */
[----:B0-----:R-:W-:-:S05]  /*3ba0*/  PRMT R81, R105, 0x8880, RZ ;  /* 0x0000888069517816 */ /* 0x001fca00000000ff */
[----:B------:R-:W-:-:S07]  /*3bb0*/  IMAD R22, R81, R104, RZ ;  /* 0x0000006851167224 */ /* 0x000fce00078e02ff */
.L_x_80:
[----:B------:R-:W-:Y:S05]  /*3bc0*/  BSYNC B1 ;  /* 0x0000000000017941 */ /* 0x000fea0003800000 */
.L_x_79:
        /* <DEDUP_REMOVED lines=9> */
.L_x_82:
[----:B------:R-:W-:Y:S05]  /*3c60*/  BSYNC B1 ;  /* 0x0000000000017941 */ /* 0x000fea0003800000 */
.L_x_81:
[----:B------:R-:W-:Y:S01]  /*3c70*/  @!P4 IMAD R73, R73, R23, R22 ;  /* 0x000000174949c224 */ /* 0x000fe200078e0216 */
[----:B------:R-:W-:Y:S04]  /*3c80*/  BSSY B1, `(.L_x_83) ;  /* 0x0000006000017945 */ /* 0x000fe80003800000 */
[----:B------:R0:W-:Y:S01]  /*3c90*/  @!P4 STG.E.U8 desc[UR36][R10.64+0x11], R73 ;  /* 0x000011490a00c986 */ /* 0x0001e2000c101124 */
[----:B------:R-:W-:Y:S05]  /*3ca0*/  @P5 BRA `(.L_x_84) ;  /* 0x00000000000c5947 */ /* 0x000fea0003800000 */
[----:B--2---:R-:W0:Y:S02]  /*3cb0*/  LDG.E.U8 R105, desc[UR36][R96.64+0x10] ;  /* 0x0000102460697981 */ /* 0x004e24000c1e1100 */
[----:B0-----:R-:W-:-:S05]  /*3cc0*/  PRMT R73, R105, 0x8880, RZ ;  /* 0x0000888069497816 */ /* 0x001fca00000000ff */
[----:B------:R-:W-:-:S07]  /*3cd0*/  IMAD R22, R73, R104, RZ ;  /* 0x0000006849167224 */ /* 0x000fce00078e02ff */
.L_x_84:
[----:B------:R-:W-:Y:S05]  /*3ce0*/  BSYNC B1 ;  /* 0x0000000000017941 */ /* 0x000fea0003800000 */
.L_x_83:
        /* <DEDUP_REMOVED lines=9> */
.L_x_86:
[----:B------:R-:W-:Y:S05]  /*3d80*/  BSYNC B1 ;  /* 0x0000000000017941 */ /* 0x000fea0003800000 */
.L_x_85:
[----:B------:R-:W-:Y:S01]  /*3d90*/  @!P4 IMAD R75, R75, R23, R22 ;  /* 0x000000174b4bc224 */ /* 0x000fe200078e0216 */
[----:B------:R-:W-:Y:S04]  /*3da0*/  BSSY B1, `(.L_x_87) ;  /* 0x0000006000017945 */ /* 0x000fe80003800000 */
[----:B------:R0:W-:Y:S01]  /*3db0*/  @!P4 STG.E.U8 desc[UR36][R8.64+0x11], R75 ;  /* 0x0000114b0800c986 */ /* 0x0001e2000c101124 */
[----:B------:R-:W-:Y:S05]  /*3dc0*/  @P5 BRA `(.L_x_88) ;  /* 0x00000000000c5947 */ /* 0x000fea0003800000 */
[----:B--2---:R-:W0:Y:S02]  /*3dd0*/  LDG.E.U8 R105, desc[UR36][R20.64+0x18] ;  /* 0x0000182414697981 */ /* 0x004e24000c1e1100 */
[----:B0-----:R-:W-:-:S05]  /*3de0*/  PRMT R73, R105, 0x8880, RZ ;  /* 0x0000888069497816 */ /* 0x001fca00000000ff */
[----:B------:R-:W-:-:S07]  /*3df0*/  IMAD R22, R73, R104, RZ ;  /* 0x0000006849167224 */ /* 0x000fce00078e02ff */
.L_x_88:
[----:B------:R-:W-:Y:S05]  /*3e00*/  BSYNC B1 ;  /* 0x0000000000017941 */ /* 0x000fea0003800000 */
.L_x_87:
        /* <DEDUP_REMOVED lines=9> */
.L_x_90:
[----:B------:R-:W-:Y:S05]  /*3ea0*/  BSYNC B1 ;  /* 0x0000000000017941 */ /* 0x000fea0003800000 */
.L_x_89:
[----:B------:R-:W-:Y:S01]  /*3eb0*/  @!P4 IMAD R77, R77, R23, R22 ;  /* 0x000000174d4dc224 */ /* 0x000fe200078e0216 */
[----:B------:R-:W-:Y:S04]  /*3ec0*/  BSSY B1, `(.L_x_91) ;  /* 0x0000006000017945 */ /* 0x000fe80003800000 */
[----:B------:R0:W-:Y:S01]  /*3ed0*/  @!P4 STG.E.U8 desc[UR36][R10.64+0x19], R77 ;  /* 0x0000194d0a00c986 */ /* 0x0001e2000c101124 */
[----:B------:R-:W-:Y:S05]  /*3ee0*/  @P5 BRA `(.L_x_92) ;  /* 0x00000000000c5947 */ /* 0x000fea0003800000 */
[----:B--2---:R-:W0:Y:S02]  /*3ef0*/  LDG.E.U8 R105, desc[UR36][R96.64+0x18] ;  /* 0x0000182460697981 */ /* 0x004e24000c1e1100 */
[----:B0-----:R-:W-:-:S05]  /*3f00*/  PRMT R73, R105, 0x8880, RZ ;  /* 0x0000888069497816 */ /* 0x001fca00000000ff */
[----:B------:R-:W-:-:S07]  /*3f10*/  IMAD R22, R73, R104, RZ ;  /* 0x0000006849167224 */ /* 0x000fce00078e02ff */
.L_x_92:
[----:B------:R-:W-:Y:S05]  /*3f20*/  BSYNC B1 ;  /* 0x0000000000017941 */ /* 0x000fea0003800000 */
.L_x_91:
        /* <DEDUP_REMOVED lines=9> */
.L_x_94:
[----:B------:R-:W-:Y:S05]  /*3fc0*/  BSYNC B1 ;  /* 0x0000000000017941 */ /* 0x000fea0003800000 */
.L_x_93:
[----:B------:R-:W-:Y:S01]  /*3fd0*/  @!P4 IMAD R79, R79, R23, R22 ;  /* 0x000000174f4fc224 */ /* 0x000fe200078e0216 */
[----:B------:R-:W-:Y:S04]  /*3fe0*/  BSSY B1, `(.L_x_95) ;  /* 0x0000006000017945 */ /* 0x000fe80003800000 */
[----:B------:R0:W-:Y:S01]  /*3ff0*/  @!P4 STG.E.U8 desc[UR36][R8.64+0x19], R79 ;  /* 0x0000194f0800c986 */ /* 0x0001e2000c101124 */
[----:B------:R-:W-:Y:S05]  /*4000*/  @P5 BRA `(.L_x_96) ;  /* 0x00000000000c5947 */ /* 0x000fea0003800000 */
[----:B--2---:R-:W0:Y:S02]  /*4010*/  LDG.E.U8 R105, desc[UR36][R12.64+0x20] ;  /* 0x000020240c697981 */ /* 0x004e24000c1e1100 */
[----:B0-----:R-:W-:-:S05]  /*4020*/  PRMT R73, R105, 0x8880, RZ ;  /* 0x0000888069497816 */ /* 0x001fca00000000ff */
[----:B------:R-:W-:-:S07]  /*4030*/  IMAD R22, R73, R104, RZ ;  /* 0x0000006849167224 */ /* 0x000fce00078e02ff */
.L_x_96:
[----:B------:R-:W-:Y:S05]  /*4040*/  BSYNC B1 ;  /* 0x0000000000017941 */ /* 0x000fea0003800000 */
.L_x_95:
        /* <DEDUP_REMOVED lines=9> */
.L_x_98:
[----:B------:R-:W-:Y:S05]  /*40e0*/  BSYNC B1 ;  /* 0x0000000000017941 */ /* 0x000fea0003800000 */
.L_x_97:
[----:B------:R-:W-:Y:S01]  /*40f0*/  @!P4 IMAD R65, R65, R23, R22 ;  /* 0x000000174141c224 */ /* 0x000fe200078e0216 */
[----:B------:R-:W-:Y:S04]  /*4100*/  BSSY B1, `(.L_x_99) ;  /* 0x0000006000017945 */ /* 0x000fe80003800000 */
[----:B------:R0:W-:Y:S01]  /*4110*/  @!P4 STG.E.U8 desc[UR36][R4.64+0x21], R65 ;  /* 0x000021410400c986 */ /* 0x0001e2000c101124 */
[----:B------:R-:W-:Y:S05]  /*4120*/  @P5 BRA `(.L_x_100) ;  /* 0x00000000000c5947 */ /* 0x000fea0003800000 */
[----:B--2---:R-:W0:Y:S02]  /*4130*/  LDG.E.U8 R105, desc[UR36][R14.64+0x20] ;  /* 0x000020240e697981 */ /* 0x004e24000c1e1100 */
[----:B0-----:R-:W-:-:S05]  /*4140*/  PRMT R65, R105, 0x8880, RZ ;  /* 0x0000888069417816 */ /* 0x001fca00000000ff */
[----:B------:R-:W-:-:S07]  /*4150*/  IMAD R22, R65, R104, RZ ;  /* 0x0000006841167224 */ /* 0x000fce00078e02ff */
.L_x_100:
[----:B------:R-:W-:Y:S05]  /*4160*/  BSYNC B1 ;  /* 0x0000000000017941 */ /* 0x000fea0003800000 */
.L_x_99:
        /* <DEDUP_REMOVED lines=9> */
.L_x_102:
[----:B------:R-:W-:Y:S05]  /*4200*/  BSYNC B1 ;  /* 0x0000000000017941 */ /* 0x000fea0003800000 */
.L_x_101:
[----:B------:R-:W-:Y:S01]  /*4210*/  @!P4 IMAD R67, R67, R23, R22 ;  /* 0x000000174343c224 */ /* 0x000fe200078e0216 */
[----:B------:R-:W-:Y:S04]  /*4220*/  BSSY B1, `(.L_x_103) ;  /* 0x0000006000017945 */ /* 0x000fe80003800000 */
[----:B------:R0:W-:Y:S01]  /*4230*/  @!P4 STG.E.U8 desc[UR36][R6.64+0x21], R67 ;  /* 0x000021430600c986 */ /* 0x0001e2000c101124 */
[----:B------:R-:W-:Y:S05]  /*4240*/  @P5 BRA `(.L_x_104) ;  /* 0x00000000000c5947 */ /* 0x000fea0003800000 */
[----:B--2---:R-:W0:Y:S02]  /*4250*/  LDG.E.U8 R105, desc[UR36][R12.64+0x28] ;  /* 0x000028240c697981 */ /* 0x004e24000c1e1100 */
[----:B0-----:R-:W-:-:S05]  /*4260*/  PRMT R65, R105, 0x8880, RZ ;  /* 0x0000888069417816 */ /* 0x001fca00000000ff */
[----:B------:R-:W-:-:S07]  /*4270*/  IMAD R22, R65, R104, RZ ;  /* 0x0000006841167224 */ /* 0x000fce00078e02ff */
.L_x_104:
[----:B------:R-:W-:Y:S05]  /*4280*/  BSYNC B1 ;  /* 0x0000000000017941 */ /* 0x000fea0003800000 */
.L_x_103:
        /* <DEDUP_REMOVED lines=9> */
.L_x_106:
[----:B------:R-:W-:Y:S05]  /*4320*/  BSYNC B1 ;  /* 0x0000000000017941 */ /* 0x000fea0003800000 */
.L_x_105:
[----:B------:R-:W-:Y:S01]  /*4330*/  @!P4 IMAD R69, R69, R23, R22 ;  /* 0x000000174545c224 */ /* 0x000fe200078e0216 */
[----:B------:R-:W-:Y:S04]  /*4340*/  BSSY B1, `(.L_x_107) ;  /* 0x0000006000017945 */ /* 0x000fe80003800000 */
[----:B------:R0:W-:Y:S01]  /*4350*/  @!P4 STG.E.U8 desc[UR36][R4.64+0x29], R69 ;  /* 0x000029450400c986 */ /* 0x0001e2000c101124 */
[----:B------:R-:W-:Y:S05]  /*4360*/  @P5 BRA `(.L_x_108) ;  /* 0x00000000000c5947 */ /* 0x000fea0003800000 */
[----:B--2---:R-:W0:Y:S02]  /*4370*/  LDG.E.U8 R105, desc[UR36][R14.64+0x28] ;  /* 0x000028240e697981 */ /* 0x004e24000c1e1100 */
[----:B0-----:R-:W-:-:S05]  /*4380*/  PRMT R65, R105, 0x8880, RZ ;  /* 0x0000888069417816 */ /* 0x001fca00000000ff */
[----:B------:R-:W-:-:S07]  /*4390*/  IMAD R22, R65, R104, RZ ;  /* 0x0000006841167224 */ /* 0x000fce00078e02ff */
.L_x_108:
[----:B------:R-:W-:Y:S05]  /*43a0*/  BSYNC B1 ;  /* 0x0000000000017941 */ /* 0x000fea0003800000 */
.L_x_107:
        /* <DEDUP_REMOVED lines=9> */
.L_x_110:
[----:B------:R-:W-:Y:S05]  /*4440*/  BSYNC B1 ;  /* 0x0000000000017941 */ /* 0x000fea0003800000 */
.L_x_109:
[----:B------:R-:W-:Y:S01]  /*4450*/  @!P4 IMAD R71, R71, R23, R22 ;  /* 0x000000174747c224 */ /* 0x000fe200078e0216 */
[----:B------:R-:W-:Y:S04]  /*4460*/  BSSY B1, `(.L_x_111) ;  /* 0x0000006000017945 */ /* 0x000fe80003800000 */
[----:B------:R0:W-:Y:S01]  /*4470*/  @!P4 STG.E.U8 desc[UR36][R6.64+0x29], R71 ;  /* 0x000029470600c986 */ /* 0x0001e2000c101124 */
[----:B------:R-:W-:Y:S05]  /*4480*/  @P5 BRA `(.L_x_112) ;  /* 0x00000000000c5947 */ /* 0x000fea0003800000 */
[----:B--2---:R-:W0:Y:S02]  /*4490*/  LDG.E.U8 R105, desc[UR36][R20.64+0x20] ;  /* 0x0000202414697981 */ /* 0x004e24000c1e1100 */
[----:B0-----:R-:W-:-:S05]  /*44a0*/  PRMT R65, R105, 0x8880, RZ ;  /* 0x0000888069417816 */ /* 0x001fca00000000ff */
[----:B------:R-:W-:-:S07]  /*44b0*/  IMAD R22, R65, R104, RZ ;  /* 0x0000006841167224 */ /* 0x000fce00078e02ff */
.L_x_112:
[----:B------:R-:W-:Y:S05]  /*44c0*/  BSYNC B1 ;  /* 0x0000000000017941 */ /* 0x000fea0003800000 */
.L_x_111:
        /* <DEDUP_REMOVED lines=9> */
.L_x_114:
[----:B------:R-:W-:Y:S05]  /*4560*/  BSYNC B1 ;  /* 0x0000000000017941 */ /* 0x000fea0003800000 */
.L_x_113:
[----:B------:R-:W-:Y:S01]  /*4570*/  @!P4 IMAD R57, R57, R23, R22 ;  /* 0x000000173939c224 */ /* 0x000fe200078e0216 */
[----:B------:R-:W-:Y:S04]  /*4580*/  BSSY B1, `(.L_x_115) ;  /* 0x0000006000017945 */ /* 0x000fe80003800000 */
[----:B------:R0:W-:Y:S01]  /*4590*/  @!P4 STG.E.U8 desc[UR36][R10.64+0x21], R57 ;  /* 0x000021390a00c986 */ /* 0x0001e2000c101124 */
[----:B------:R-:W-:Y:S05]  /*45a0*/  @P5 BRA `(.L_x_116) ;  /* 0x00000000000c5947 */ /* 0x000fea0003800000 */
[----:B--2---:R-:W0:Y:S02]  /*45b0*/  LDG.E.U8 R105, desc[UR36][R96.64+0x20] ;  /* 0x0000202460697981 */ /* 0x004e24000c1e1100 */
[----:B0-----:R-:W-:-:S05]  /*45c0*/  PRMT R57, R105, 0x8880, RZ ;  /* 0x0000888069397816 */ /* 0x001fca00000000ff */
[----:B------:R-:W-:-:S07]  /*45d0*/  IMAD R22, R57, R104, RZ ;  /* 0x0000006839167224 */ /* 0x000fce00078e02ff */
.L_x_116:
[----:B------:R-:W-:Y:S05]  /*45e0*/  BSYNC B1 ;  /* 0x0000000000017941 */ /* 0x000fea0003800000 */
.L_x_115:
        /* <DEDUP_REMOVED lines=9> */
.L_x_118:
[----:B------:R-:W-:Y:S05]  /*4680*/  BSYNC B1 ;  /* 0x0000000000017941 */ /* 0x000fea0003800000 */
.L_x_117:
[----:B------:R-:W-:Y:S01]  /*4690*/  @!P4 IMAD R59, R59, R23, R22 ;  /* 0x000000173b3bc224 */ /* 0x000fe200078e0216 */
[----:B------:R-:W-:Y:S04]  /*46a0*/  BSSY B1, `(.L_x_119) ;  /* 0x0000006000017945 */ /* 0x000fe80003800000 */
[----:B------:R0:W-:Y:S01]  /*46b0*/  @!P4 STG.E.U8 desc[UR36][R8.64+0x21], R59 ;  /* 0x0000213b0800c986 */ /* 0x0001e2000c101124 */
[----:B------:R-:W-:Y:S05]  /*46c0*/  @P5 BRA `(.L_x_120) ;  /* 0x00000000000c5947 */ /* 0x000fea0003800000 */
[----:B--2---:R-:W0:Y:S02]  /*46d0*/  LDG.E.U8 R105, desc[UR36][R20.64+0x28] ;  /* 0x0000282414697981 */ /* 0x004e24000c1e1100 */
[----:B0-----:R-:W-:-:S05]  /*46e0*/  PRMT R57, R105, 0x8880, RZ ;  /* 0x0000888069397816 */ /* 0x001fca00000000ff */
[----:B------:R-:W-:-:S07]  /*46f0*/  IMAD R22, R57, R104, RZ ;  /* 0x0000006839167224 */ /* 0x000fce00078e02ff */
.L_x_120:
[----:B------:R-:W-:Y:S05]  /*4700*/  BSYNC B1 ;  /* 0x0000000000017941 */ /* 0x000fea0003800000 */
.L_x_119:
        /* <DEDUP_REMOVED lines=9> */
.L_x_122:
[----:B------:R-:W-:Y:S05]  /*47a0*/  BSYNC B1 ;  /* 0x0000000000017941 */ /* 0x000fea0003800000 */
.L_x_121:
[----:B------:R-:W-:Y:S01]  /*47b0*/  @!P4 IMAD R61, R61, R23, R22 ;  /* 0x000000173d3dc224 */ /* 0x000fe200078e0216 */
[----:B------:R-:W-:Y:S04]  /*47c0*/  BSSY B1, `(.L_x_123) ;  /* 0x0000006000017945 */ /* 0x000fe80003800000 */
[----:B------:R0:W-:Y:S01]  /*47d0*/  @!P4 STG.E.U8 desc[UR36][R10.64+0x29], R61 ;  /* 0x0000293d0a00c986 */ /* 0x0001e2000c101124 */
[----:B------:R-:W-:Y:S05]  /*47e0*/  @P5 BRA `(.L_x_124) ;  /* 0x00000000000c5947 */ /* 0x000fea0003800000 */
[----:B--2---:R-:W0:Y:S02]  /*47f0*/  LDG.E.U8 R105, desc[UR36][R96.64+0x28] ;  /* 0x0000282460697981 */ /* 0x004e24000c1e1100 */
[----:B0-----:R-:W-:-:S05]  /*4800*/  PRMT R57, R105, 0x8880, RZ ;  /* 0x0000888069397816 */ /* 0x001fca00000000ff */
[----:B------:R-:W-:-:S07]  /*4810*/  IMAD R22, R57, R104, RZ ;  /* 0x0000006839167224 */ /* 0x000fce00078e02ff */
.L_x_124:
[----:B------:R-:W-:Y:S05]  /*4820*/  BSYNC B1 ;  /* 0x0000000000017941 */ /* 0x000fea0003800000 */
.L_x_123:
        /* <DEDUP_REMOVED lines=9> */
.L_x_126:
[----:B------:R-:W-:Y:S05]  /*48c0*/  BSYNC B1 ;  /* 0x0000000000017941 */ /* 0x000fea0003800000 */
.L_x_125:
[----:B------:R-:W-:Y:S01]  /*48d0*/  @!P4 IMAD R63, R63, R23, R22 ;  /* 0x000000173f3fc224 */ /* 0x000fe200078e0216 */
[----:B------:R-:W-:Y:S04]  /*48e0*/  BSSY B1, `(.L_x_127) ;  /* 0x0000006000017945 */ /* 0x000fe80003800000 */
[----:B------:R0:W-:Y:S01]  /*48f0*/  @!P4 STG.E.U8 desc[UR36][R8.64+0x29], R63 ;  /* 0x0000293f0800c986 */ /* 0x0001e2000c101124 */
[----:B------:R-:W-:Y:S05]  /*4900*/  @P5 BRA `(.L_x_128) ;  /* 0x00000000000c5947 */ /* 0x000fea0003800000 */
[----:B--2---:R-:W0:Y:S02]  /*4910*/  LDG.E.U8 R105, desc[UR36][R12.64+0x30] ;  /* 0x000030240c697981 */ /* 0x004e24000c1e1100 */
[----:B0-----:R-:W-:-:S05]  /*4920*/  PRMT R57, R105, 0x8880, RZ ;  /* 0x0000888069397816 */ /* 0x001fca00000000ff */
[----:B------:R-:W-:-:S07]  /*4930*/  IMAD R22, R57, R104, RZ ;  /* 0x0000006839167224 */ /* 0x000fce00078e02ff */
.L_x_128:
[----:B------:R-:W-:Y:S05]  /*4940*/  BSYNC B1 ;  /* 0x0000000000017941 */ /* 0x000fea0003800000 */
.L_x_127:
        /* <DEDUP_REMOVED lines=9> */
.L_x_130:
[----:B------:R-:W-:Y:S05]  /*49e0*/  BSYNC B1 ;  /* 0x0000000000017941 */ /* 0x000fea0003800000 */
.L_x_129:
[----:B------:R-:W-:Y:S01]  /*49f0*/  @!P4 IMAD R49, R49, R23, R22 ;  /* 0x000000173131c224 */ /* 0x000fe200078e0216 */
[----:B------:R-:W-:Y:S04]  /*4a00*/  BSSY B1, `(.L_x_131) ;  /* 0x0000006000017945 */ /* 0x000fe80003800000 */
[----:B------:R0:W-:Y:S01]  /*4a10*/  @!P4 STG.E.U8 desc[UR36][R4.64+0x31], R49 ;  /* 0x000031310400c986 */ /* 0x0001e2000c101124 */
[----:B------:R-:W-:Y:S05]  /*4a20*/  @P5 BRA `(.L_x_132) ;  /* 0x00000000000c5947 */ /* 0x000fea0003800000 */
[----:B--2---:R-:W0:Y:S02]  /*4a30*/  LDG.E.U8 R105, desc[UR36][R14.64+0x30] ;  /* 0x000030240e697981 */ /* 0x004e24000c1e1100 */
[----:B0-----:R-:W-:-:S05]  /*4a40*/  PRMT R49, R105, 0x8880, RZ ;  /* 0x0000888069317816 */ /* 0x001fca00000000ff */
[----:B------:R-:W-:-:S07]  /*4a50*/  IMAD R22, R49, R104, RZ ;  /* 0x0000006831167224 */ /* 0x000fce00078e02ff */
.L_x_132:
[----:B------:R-:W-:Y:S05]  /*4a60*/  BSYNC B1 ;  /* 0x0000000000017941 */ /* 0x000fea0003800000 */
.L_x_131:
        /* <DEDUP_REMOVED lines=9> */
.L_x_134:
[----:B------:R-:W-:Y:S05]  /*4b00*/  BSYNC B1 ;  /* 0x0000000000017941 */ /* 0x000fea0003800000 */
.L_x_133:
[----:B------:R-:W-:Y:S01]  /*4b10*/  @!P4 IMAD R51, R51, R23, R22 ;  /* 0x000000173333c224 */ /* 0x000fe200078e0216 */
[----:B------:R-:W-:Y:S04]  /*4b20*/  BSSY B1, `(.L_x_135) ;  /* 0x0000006000017945 */ /* 0x000fe80003800000 */
[----:B------:R0:W-:Y:S01]  /*4b30*/  @!P4 STG.E.U8 desc[UR36][R6.64+0x31], R51 ;  /* 0x000031330600c986 */ /* 0x0001e2000c101124 */
[----:B------:R-:W-:Y:S05]  /*4b40*/  @P5 BRA `(.L_x_136) ;  /* 0x00000000000c5947 */ /* 0x000fea0003800000 */
[----:B--2---:R-:W0:Y:S02]  /*4b50*/  LDG.E.U8 R105, desc[UR36][R12.64+0x38] ;  /* 0x000038240c697981 */ /* 0x004e24000c1e1100 */
[----:B0-----:R-:W-:-:S05]  /*4b60*/  PRMT R49, R105, 0x8880, RZ ;  /* 0x0000888069317816 */ /* 0x001fca00000000ff */
[----:B------:R-:W-:-:S07]  /*4b70*/  IMAD R22, R49, R104, RZ ;  /* 0x0000006831167224 */ /* 0x000fce00078e02ff */
.L_x_136:
[----:B------:R-:W-:Y:S05]  /*4b80*/  BSYNC B1 ;  /* 0x0000000000017941 */ /* 0x000fea0003800000 */
.L_x_135:
        /* <DEDUP_REMOVED lines=9> */
.L_x_138:
[----:B------:R-:W-:Y:S05]  /*4c20*/  BSYNC B1 ;  /* 0x0000000000017941 */ /* 0x000fea0003800000 */
.L_x_137:
[----:B------:R-:W-:Y:S01]  /*4c30*/  @!P4 IMAD R53, R53, R23, R22 ;  /* 0x000000173535c224 */ /* 0x000fe200078e0216 */
[----:B------:R-:W-:Y:S04]  /*4c40*/  BSSY B1, `(.L_x_139) ;  /* 0x0000006000017945 */ /* 0x000fe80003800000 */
[----:B------:R0:W-:Y:S01]  /*4c50*/  @!P4 STG.E.U8 desc[UR36][R4.64+0x39], R53 ;  /* 0x000039350400c986 */ /* 0x0001e2000c101124 */
[----:B------:R-:W-:Y:S05]  /*4c60*/  @P5 BRA `(.L_x_140) ;  /* 0x00000000000c5947 */ /* 0x000fea0003800000 */
[----:B--2---:R-:W0:Y:S02]  /*4c70*/  LDG.E.U8 R105, desc[UR36][R14.64+0x38] ;  /* 0x000038240e697981 */ /* 0x004e24000c1e1100 */
[----:B0-----:R-:W-:-:S05]  /*4c80*/  PRMT R49, R105, 0x8880, RZ ;  /* 0x0000888069317816 */ /* 0x001fca00000000ff */
[----:B------:R-:W-:-:S07]  /*4c90*/  IMAD R22, R49, R104, RZ ;  /* 0x0000006831167224 */ /* 0x000fce00078e02ff */
.L_x_140:
[----:B------:R-:W-:Y:S05]  /*4ca0*/  BSYNC B1 ;  /* 0x0000000000017941 */ /* 0x000fea0003800000 */
.L_x_139:
        /* <DEDUP_REMOVED lines=9> */
.L_x_142:
[----:B------:R-:W-:Y:S05]  /*4d40*/  BSYNC B1 ;  /* 0x0000000000017941 */ /* 0x000fea0003800000 */
.L_x_141:
[----:B------:R-:W-:Y:S01]  /*4d50*/  @!P4 IMAD R55, R55, R23, R22 ;  /* 0x000000173737c224 */ /* 0x000fe200078e0216 */
[----:B------:R-:W-:Y:S04]  /*4d60*/  BSSY B1, `(.L_x_143) ;  /* 0x0000006000017945 */ /* 0x000fe80003800000 */
[----:B------:R0:W-:Y:S01]  /*4d70*/  @!P4 STG.E.U8 desc[UR36][R6.64+0x39], R55 ;  /* 0x000039370600c986 */ /* 0x0001e2000c101124 */
[----:B------:R-:W-:Y:S05]  /*4d80*/  @P5 BRA `(.L_x_144) ;  /* 0x00000000000c5947 */ /* 0x000fea0003800000 */
[----:B--2---:R-:W0:Y:S02]  /*4d90*/  LDG.E.U8 R105, desc[UR36][R20.64+0x30] ;  /* 0x0000302414697981 */ /* 0x004e24000c1e1100 */
[----:B0-----:R-:W-:-:S05]  /*4da0*/  PRMT R49, R105, 0x8880, RZ ;  /* 0x0000888069317816 */ /* 0x001fca00000000ff */
[----:B------:R-:W-:-:S07]  /*4db0*/  IMAD R22, R49, R104, RZ ;  /* 0x0000006831167224 */ /* 0x000fce00078e02ff */
.L_x_144:
[----:B------:R-:W-:Y:S05]  /*4dc0*/  BSYNC B1 ;  /* 0x0000000000017941 */ /* 0x000fea0003800000 */
.L_x_143:
        /* <DEDUP_REMOVED lines=9> */
.L_x_146:
[----:B------:R-:W-:Y:S05]  /*4e60*/  BSYNC B1 ;  /* 0x0000000000017941 */ /* 0x000fea0003800000 */
.L_x_145:
[----:B------:R-:W-:Y:S01]  /*4e70*/  @!P4 IMAD R41, R41, R23, R22 ;  /* 0x000000172929c224 */ /* 0x000fe200078e0216 */
[----:B------:R-:W-:Y:S04]  /*4e80*/  BSSY B1, `(.L_x_147) ;  /* 0x0000006000017945 */ /* 0x000fe80003800000 */
[----:B------:R0:W-:Y:S01]  /*4e90*/  @!P4 STG.E.U8 desc[UR36][R10.64+0x31], R41 ;  /* 0x000031290a00c986 */ /* 0x0001e2000c101124 */
[----:B------:R-:W-:Y:S05]  /*4ea0*/  @P5 BRA `(.L_x_148) ;  /* 0x00000000000c5947 */ /* 0x000fea0003800000 */
[----:B--2---:R-:W0:Y:S02]  /*4eb0*/  LDG.E.U8 R105, desc[UR36][R96.64+0x30] ;  /* 0x0000302460697981 */ /* 0x004e24000c1e1100 */
[----:B0-----:R-:W-:-:S05]  /*4ec0*/  PRMT R41, R105, 0x8880, RZ ;  /* 0x0000888069297816 */ /* 0x001fca00000000ff */
[----:B------:R-:W-:-:S07]  /*4ed0*/  IMAD R22, R41, R104, RZ ;  /* 0x0000006829167224 */ /* 0x000fce00078e02ff */
.L_x_148:
[----:B------:R-:W-:Y:S05]  /*4ee0*/  BSYNC B1 ;  /* 0x0000000000017941 */ /* 0x000fea0003800000 */
.L_x_147:
        /* <DEDUP_REMOVED lines=9> */
.L_x_150:
[----:B------:R-:W-:Y:S05]  /*4f80*/  BSYNC B1 ;  /* 0x0000000000017941 */ /* 0x000fea0003800000 */
.L_x_149:
[----:B------:R-:W-:Y:S01]  /*4f90*/  @!P4 IMAD R43, R43, R23, R22 ;  /* 0x000000172b2bc224 */ /* 0x000fe200078e0216 */
[----:B------:R-:W-:Y:S04]  /*4fa0*/  BSSY B1, `(.L_x_151) ;  /* 0x0000006000017945 */ /* 0x000fe80003800000 */
[----:B------:R0:W-:Y:S01]  /*4fb0*/  @!P4 STG.E.U8 desc[UR36][R8.64+0x31], R43 ;  /* 0x0000312b0800c986 */ /* 0x0001e2000c101124 */
[----:B------:R-:W-:Y:S05]  /*4fc0*/  @P5 BRA `(.L_x_152) ;  /* 0x00000000000c5947 */ /* 0x000fea0003800000 */
[----:B--2---:R-:W0:Y:S02]  /*4fd0*/  LDG.E.U8 R105, desc[UR36][R20.64+0x38] ;  /* 0x0000382414697981 */ /* 0x004e24000c1e1100 */
[----:B0-----:R-:W-:-:S05]  /*4fe0*/  PRMT R41, R105, 0x8880, RZ ;  /* 0x0000888069297816 */ /* 0x001fca00000000ff */
[----:B------:R-:W-:-:S07]  /*4ff0*/  IMAD R22, R41, R104, RZ ;  /* 0x0000006829167224 */ /* 0x000fce00078e02ff */
.L_x_152:
[----:B------:R-:W-:Y:S05]  /*5000*/  BSYNC B1 ;  /* 0x0000000000017941 */ /* 0x000fea0003800000 */
.L_x_151:
        /* <DEDUP_REMOVED lines=9> */
.L_x_154:
[----:B------:R-:W-:Y:S05]  /*50a0*/  BSYNC B1 ;  /* 0x0000000000017941 */ /* 0x000fea0003800000 */
.L_x_153:
[----:B------:R-:W-:Y:S01]  /*50b0*/  @!P4 IMAD R45, R45, R23, R22 ;  /* 0x000000172d2dc224 */ /* 0x000fe200078e0216 */
[----:B------:R-:W-:Y:S04]  /*50c0*/  BSSY B1, `(.L_x_155) ;  /* 0x0000006000017945 */ /* 0x000fe80003800000 */
[----:B------:R0:W-:Y:S01]  /*50d0*/  @!P4 STG.E.U8 desc[UR36][R10.64+0x39], R45 ;  /* 0x0000392d0a00c986 */ /* 0x0001e2000c101124 */
[----:B------:R-:W-:Y:S05]  /*50e0*/  @P5 BRA `(.L_x_156) ;  /* 0x00000000000c5947 */ /* 0x000fea0003800000 */
[----:B--2---:R-:W0:Y:S02]  /*50f0*/  LDG.E.U8 R105, desc[UR36][R96.64+0x38] ;  /* 0x0000382460697981 */ /* 0x004e24000c1e1100 */
[----:B0-----:R-:W-:-:S05]  /*5100*/  PRMT R41, R105, 0x8880, RZ ;  /* 0x0000888069297816 */ /* 0x001fca00000000ff */
[----:B------:R-:W-:-:S07]  /*5110*/  IMAD R22, R41, R104, RZ ;  /* 0x0000006829167224 */ /* 0x000fce00078e02ff */
.L_x_156:
[----:B------:R-:W-:Y:S05]  /*5120*/  BSYNC B1 ;  /* 0x0000000000017941 */ /* 0x000fea0003800000 */
.L_x_155:
        /* <DEDUP_REMOVED lines=9> */
.L_x_158:
[----:B------:R-:W-:Y:S05]  /*51c0*/  BSYNC B1 ;  /* 0x0000000000017941 */ /* 0x000fea0003800000 */
.L_x_157:
[----:B------:R-:W-:Y:S01]  /*51d0*/  @!P4 IMAD R47, R47, R23, R22 ;  /* 0x000000172f2fc224 */ /* 0x000fe200078e0216 */
[----:B------:R-:W-:Y:S04]  /*51e0*/  BSSY B1, `(.L_x_159) ;  /* 0x0000006000017945 */ /* 0x000fe80003800000 */
[----:B------:R0:W-:Y:S01]  /*51f0*/  @!P4 STG.E.U8 desc[UR36][R8.64+0x39], R47 ;  /* 0x0000392f0800c986 */ /* 0x0001e2000c101124 */
[----:B------:R-:W-:Y:S05]  /*5200*/  @P5 BRA `(.L_x_160) ;  /* 0x00000000000c5947 */ /* 0x000fea0003800000 */
[----:B--2---:R-:W0:Y:S02]  /*5210*/  LDG.E.U8 R105, desc[UR36][R12.64+0x40] ;  /* 0x000040240c697981 */ /* 0x004e24000c1e1100 */
[----:B0-----:R-:W-:-:S05]  /*5220*/  PRMT R41, R105, 0x8880, RZ ;  /* 0x0000888069297816 */ /* 0x001fca00000000ff */
[----:B------:R-:W-:-:S07]  /*5230*/  IMAD R22, R41, R104, RZ ;  /* 0x0000006829167224 */ /* 0x000fce00078e02ff */
.L_x_160:
[----:B------:R-:W-:Y:S05]  /*5240*/  BSYNC B1 ;  /* 0x0000000000017941 */ /* 0x000fea0003800000 */
.L_x_159:
        /* <DEDUP_REMOVED lines=9> */
.L_x_162:
[----:B------:R-:W-:Y:S05]  /*52e0*/  BSYNC B1 ;  /* 0x0000000000017941 */ /* 0x000fea0003800000 */
.L_x_161:
[----:B------:R-:W-:Y:S01]  /*52f0*/  @!P4 IMAD R33, R33, R23, R22 ;  /* 0x000000172121c224 */ /* 0x000fe200078e0216 */
[----:B------:R-:W-:Y:S04]  /*5300*/  BSSY B1, `(.L_x_163) ;  /* 0x0000006000017945 */ /* 0x000fe80003800000 */
[----:B------:R0:W-:Y:S01]  /*5310*/  @!P4 STG.E.U8 desc[UR36][R4.64+0x41], R33 ;  /* 0x000041210400c986 */ /* 0x0001e2000c101124 */
[----:B------:R-:W-:Y:S05]  /*5320*/  @P5 BRA `(.L_x_164) ;  /* 0x00000000000c5947 */ /* 0x000fea0003800000 */
[----:B--2---:R-:W0:Y:S02]  /*5330*/  LDG.E.U8 R105, desc[UR36][R14.64+0x40] ;  /* 0x000040240e697981 */ /* 0x004e24000c1e1100 */
[----:B0-----:R-:W-:-:S05]  /*5340*/  PRMT R33, R105, 0x8880, RZ ;  /* 0x0000888069217816 */ /* 0x001fca00000000ff */
[----:B------:R-:W-:-:S07]  /*5350*/  IMAD R22, R33, R104, RZ ;  /* 0x0000006821167224 */ /* 0x000fce00078e02ff */
.L_x_164:
[----:B------:R-:W-:Y:S05]  /*5360*/  BSYNC B1 ;  /* 0x0000000000017941 */ /* 0x000fea0003800000 */
.L_x_163:
[C---:B------:R-:W-:Y:S01]  /*5370*/  ISETP.LT.OR P4, PT, R3.reuse, 0x42, !P0 ;  /* 0x000000420300780c */ /* 0x040fe20004781670 */
[----:B0-----:R-:W-:Y:S01]  /*5380*/  @!P5 IMAD R33, R34, R23, R22 ;  /* 0x000000172221d224 */ /* 0x001fe200078e0216 */
[----:B------:R-:W-:Y:S04]  /*5390*/  BSSY B1, `(.L_x_165) ;  /* 0x0000008000017945 */ /* 0x000fe80003800000 */
[----:B------:R0:W-:Y:S01]  /*53a0*/  @!P5 STG.E.U8 desc[UR36][R6.64+0x40], R33 ;  /* 0x000040210600d986 */ /* 0x0001e2000c101124 */
[C---:B------:R-:W-:Y:S02]  /*53b0*/  ISETP.LT.OR P5, PT, R3.reuse, 0x49, !P3 ;  /* 0x000000490300780c */ /* 0x040fe40005fa1670 */
[----:B------:R-:W-:-:S04]  /*53c0*/  ISETP.LT.OR P3, PT, R3, 0x4a, !P3 ;  /* 0x0000004a0300780c */ /* 0x000fc80005f61670 */
[----:B------:R-:W-:Y:S09]  /*53d0*/  @P4 BRA `(.L_x_166) ;  /* 0x00000000000c4947 */ /* 0x000ff20003800000 */
[----:B--2---:R-:W0:Y:S02]  /*53e0*/  LDG.E.U8 R105, desc[UR36][R14.64+0x41] ;  /* 0x000041240e697981 */ /* 0x004e24000c1e1100 */
[----:B0-----:R-:W-:-:S05]  /*53f0*/  PRMT R33, R105, 0x8880, RZ ;  /* 0x0000888069217816 */ /* 0x001fca00000000ff */
[----:B------:R-:W-:-:S07]  /*5400*/  IMAD R22, R33, R104, RZ ;  /* 0x0000006821167224 */ /* 0x000fce00078e02ff */
.L_x_166:
[----:B------:R-:W-:Y:S05]  /*5410*/  BSYNC B1 ;  /* 0x0000000000017941 */ /* 0x000fea0003800000 */
.L_x_165:
[----:B------:R-:W-:Y:S01]  /*5420*/  @!P4 IMAD R35, R35, R23, R22 ;  /* 0x000000172323c224 */ /* 0x000fe200078e0216 */
[----:B------:R-:W-:Y:S04]  /*5430*/  BSSY B1, `(.L_x_167) ;  /* 0x0000006000017945 */ /* 0x000fe80003800000 */
[----:B------:R0:W-:Y:S01]  /*5440*/  @!P4 STG.E.U8 desc[UR36][R6.64+0x41], R35 ;  /* 0x000041230600c986 */ /* 0x0001e2000c101124 */
[----:B------:R-:W-:Y:S05]  /*5450*/  @P5 BRA `(.L_x_168) ;  /* 0x00000000000c5947 */ /* 0x000fea0003800000 */
[----:B--2---:R-:W0:Y:S02]  /*5460*/  LDG.E.U8 R105, desc[UR36][R12.64+0x48] ;  /* 0x000048240c697981 */ /* 0x004e24000c1e1100 */
[----:B0-----:R-:W-:-:S05]  /*5470*/  PRMT R33, R105, 0x8880, RZ ;  /* 0x0000888069217816 */ /* 0x001fca00000000ff */
[----:B------:R-:W-:-:S07]  /*5480*/  IMAD R22, R33, R104, RZ ;  /* 0x0000006821167224 */ /* 0x000fce00078e02ff */
.L_x_168:
[----:B------:R-:W-:Y:S05]  /*5490*/  BSYNC B1 ;  /* 0x0000000000017941 */ /* 0x000fea0003800000 */
.L_x_167:
[----:B0-----:R-:W-:Y:S01]  /*54a0*/  @!P5 IMAD R33, R36, R23, R22 ;  /* 0x000000172421d224 */ /* 0x001fe200078e0216 */
[----:B------:R-:W-:Y:S04]  /*54b0*/  BSSY B1, `(.L_x_169) ;  /* 0x0000006000017945 */ /* 0x000fe80003800000 */
[----:B------:R0:W-:Y:S01]  /*54c0*/  @!P5 STG.E.U8 desc[UR36][R4.64+0x48], R33 ;  /* 0x000048210400d986 */ /* 0x0001e2000c101124 */
[----:B------:R-:W-:Y:S05]  /*54d0*/  @P3 BRA `(.L_x_170) ;  /* 0x00000000000c3947 */ /* 0x000fea0003800000 */
[----:B--2---:R-:W0:Y:S02]  /*54e0*/  LDG.E.U8 R105, desc[UR36][R12.64+0x49] ;  /* 0x000049240c697981 */ /* 0x004e24000c1e1100 */
[----:B0-----:R-:W-:-:S05]  /*54f0*/  PRMT R33, R105, 0x8880, RZ ;  /* 0x0000888069217816 */ /* 0x001fca00000000ff */
[----:B------:R-:W-:-:S07]  /*5500*/  IMAD R22, R33, R104, RZ ;  /* 0x0000006821167224 */ /* 0x000fce00078e02ff */
.L_x_170:
[----:B------:R-:W-:Y:S05]  /*5510*/  BSYNC B1 ;  /* 0x0000000000017941 */ /* 0x000fea0003800000 */
.L_x_169:
[----:B------:R-:W-:Y:S01]  /*5520*/  ISETP.LT.OR P4, PT, R3, 0x49, !P0 ;  /* 0x000000490300780c */ /* 0x000fe20004781670 */
[----:B------:R-:W-:Y:S01]  /*5530*/  @!P3 IMAD R37, R37, R23, R22 ;  /* 0x000000172525b224 */ /* 0x000fe200078e0216 */
[----:B------:R-:W-:Y:S01]  /*5540*/  BSSY B1, `(.L_x_171) ;  /* 0x0000009000017945 */ /* 0x000fe20003800000 */
[C---:B------:R-:W-:Y:S02]  /*5550*/  ISETP.LT.OR P0, PT, R3.reuse, 0x4a, !P0 ;  /* 0x0000004a0300780c */ /* 0x040fe40004701670 */
[C---:B------:R-:W-:Y:S01]  /*5560*/  ISETP.LT.OR P5, PT, R3.reuse, 0x41, !P1 ;  /* 0x000000410300780c */ /* 0x040fe20004fa1670 */
[----:B------:R0:W-:Y:S01]  /*5570*/  @!P3 STG.E.U8 desc[UR36][R4.64+0x49], R37 ;  /* 0x000049250400b986 */ /* 0x0001e2000c101124 */
[----:B------:R-:W-:-:S06]  /*5580*/  ISETP.LT.OR P3, PT, R3, 0x42, !P1 ;  /* 0x000000420300780c */ /* 0x000fcc0004f61670 */
[----:B------:R-:W-:Y:S07]  /*5590*/  @P4 BRA `(.L_x_172) ;  /* 0x00000000000c4947 */ /* 0x000fee0003800000 */
[----:B--2---:R-:W0:Y:S02]  /*55a0*/  LDG.E.U8 R105, desc[UR36][R14.64+0x48] ;  /* 0x000048240e697981 */ /* 0x004e24000c1e1100 */
[----:B01----:R-:W-:-:S05]  /*55b0*/  PRMT R5, R105, 0x8880, RZ ;  /* 0x0000888069057816 */ /* 0x003fca00000000ff */
[----:B------:R-:W-:-:S07]  /*55c0*/  IMAD R22, R5, R104, RZ ;  /* 0x0000006805167224 */ /* 0x000fce00078e02ff */
.L_x_172:
[----:B------:R-:W-:Y:S05]  /*55d0*/  BSYNC B1 ;  /* 0x0000000000017941 */ /* 0x000fea0003800000 */
.L_x_171:
[----:B01----:R-:W-:Y:S01]  /*55e0*/  @!P4 IMAD R5, R38, R23, R22 ;  /* 0x000000172605c224 */ /* 0x003fe200078e0216 */
[----:B------:R-:W-:Y:S04]  /*55f0*/  BSSY B1, `(.L_x_173) ;  /* 0x0000006000017945 */ /* 0x000fe80003800000 */
[----:B------:R0:W-:Y:S01]  /*5600*/  @!P4 STG.E.U8 desc[UR36][R6.64+0x48], R5 ;  /* 0x000048050600c986 */ /* 0x0001e2000c101124 */
[----:B------:R-:W-:Y:S05]  /*5610*/  @P0 BRA `(.L_x_174) ;  /* 0x00000000000c0947 */ /* 0x000fea0003800000 */
[----:B--2---:R-:W0:Y:S02]  /*5620*/  LDG.E.U8 R105, desc[UR36][R14.64+0x49] ;  /* 0x000049240e697981 */ /* 0x004e24000c1e1100 */
[----:B0-----:R-:W-:-:S05]  /*5630*/  PRMT R5, R105, 0x8880, RZ ;  /* 0x0000888069057816 */ /* 0x001fca00000000ff */
[----:B------:R-:W-:-:S07]  /*5640*/  IMAD R22, R5, R104, RZ ;  /* 0x0000006805167224 */ /* 0x000fce00078e02ff */
.L_x_174:
[----:B------:R-:W-:Y:S05]  /*5650*/  BSYNC B1 ;  /* 0x0000000000017941 */ /* 0x000fea0003800000 */
.L_x_173:
[----:B------:R-:W-:Y:S01]  /*5660*/  @!P0 IMAD R39, R39, R23, R22 ;  /* 0x0000001727278224 */ /* 0x000fe200078e0216 */
[----:B------:R-:W-:Y:S04]  /*5670*/  BSSY B1, `(.L_x_175) ;  /* 0x0000006000017945 */ /* 0x000fe80003800000 */
[----:B------:R1:W-:Y:S01]  /*5680*/  @!P0 STG.E.U8 desc[UR36][R6.64+0x49], R39 ;  /* 0x0000492706008986 */ /* 0x0003e2000c101124 */
[----:B------:R-:W-:Y:S05]  /*5690*/  @P5 BRA `(.L_x_176) ;  /* 0x00000000000c5947 */ /* 0x000fea0003800000 */
[----:B--2---:R-:W0:Y:S02]  /*56a0*/  LDG.E.U8 R105, desc[UR36][R20.64+0x40] ;  /* 0x0000402414697981 */ /* 0x004e24000c1e1100 */
[----:B0-----:R-:W-:-:S05]  /*56b0*/  PRMT R5, R105, 0x8880, RZ ;  /* 0x0000888069057816 */ /* 0x001fca00000000ff */
[----:B------:R-:W-:-:S07]  /*56c0*/  IMAD R22, R5, R104, RZ ;  /* 0x0000006805167224 */ /* 0x000fce00078e02ff */
.L_x_176:
[----:B------:R-:W-:Y:S05]  /*56d0*/  BSYNC B1 ;  /* 0x0000000000017941 */ /* 0x000fea0003800000 */
.L_x_175:
[----:B0-----:R-:W-:Y:S01]  /*56e0*/  @!P5 IMAD R5, R24, R23, R22 ;  /* 0x000000171805d224 */ /* 0x001fe200078e0216 */
[----:B------:R-:W-:Y:S04]  /*56f0*/  BSSY B1, `(.L_x_177) ;  /* 0x0000006000017945 */ /* 0x000fe80003800000 */
[----:B------:R0:W-:Y:S01]  /*5700*/  @!P5 STG.E.U8 desc[UR36][R10.64+0x40], R5 ;  /* 0x000040050a00d986 */ /* 0x0001e2000c101124 */
[----:B------:R-:W-:Y:S05]  /*5710*/  @P3 BRA `(.L_x_178) ;  /* 0x00000000000c3947 */ /* 0x000fea0003800000 */
[----:B--2---:R-:W0:Y:S02]  /*5720*/  LDG.E.U8 R105, desc[UR36][R20.64+0x41] ;  /* 0x0000412414697981 */ /* 0x004e24000c1e1100 */
[----:B0-----:R-:W-:-:S05]  /*5730*/  PRMT R5, R105, 0x8880, RZ ;  /* 0x0000888069057816 */ /* 0x001fca00000000ff */
[----:B------:R-:W-:-:S07]  /*5740*/  IMAD R22, R5, R104, RZ ;  /* 0x0000006805167224 */ /* 0x000fce00078e02ff */
.L_x_178:
[----:B------:R-:W-:Y:S05]  /*5750*/  BSYNC B1 ;  /* 0x0000000000017941 */ /* 0x000fea0003800000 */
.L_x_177:
[----:B------:R-:W-:Y:S01]  /*5760*/  ISETP.LT.OR P4, PT, R3, 0x41, !P2 ;  /* 0x000000410300780c */ /* 0x000fe20005781670 */
[----:B------:R-:W-:Y:S01]  /*5770*/  @!P3 IMAD R25, R25, R23, R22 ;  /* 0x000000171919b224 */ /* 0x000fe200078e0216 */
[----:B------:R-:W-:Y:S01]  /*5780*/  BSSY B1, `(.L_x_179) ;  /* 0x000000a000017945 */ /* 0x000fe20003800000 */
[C---:B------:R-:W-:Y:S02]  /*5790*/  ISETP.LT.OR P0, PT, R3.reuse, 0x42, !P2 ;  /* 0x000000420300780c */ /* 0x040fe40005701670 */
[C---:B------:R-:W-:Y:S01]  /*57a0*/  ISETP.LT.OR P5, PT, R3.reuse, 0x49, !P2 ;  /* 0x000000490300780c */ /* 0x040fe200057a1670 */
[----:B------:R0:W-:Y:S01]  /*57b0*/  @!P3 STG.E.U8 desc[UR36][R10.64+0x41], R25 ;  /* 0x000041190a00b986 */ /* 0x0001e2000c101124 */
[C---:B------:R-:W-:Y:S02]  /*57c0*/  ISETP.LT.OR P3, PT, R3.reuse, 0x49, !P1 ;  /* 0x000000490300780c */ /* 0x040fe40004f61670 */
[----:B------:R-:W-:-:S04]  /*57d0*/  ISETP.LT.OR P1, PT, R3, 0x4a, !P1 ;  /* 0x0000004a0300780c */ /* 0x000fc80004f21670 */
[----:B------:R-:W-:Y:S09]  /*57e0*/  @P4 BRA `(.L_x_180) ;  /* 0x00000000000c4947 */ /* 0x000ff20003800000 */
[----:B--2---:R-:W0:Y:S02]  /*57f0*/  LDG.E.U8 R105, desc[UR36][R96.64+0x40] ;  /* 0x0000402460697981 */ /* 0x004e24000c1e1100 */
[----:B0-----:R-:W-:-:S05]  /*5800*/  PRMT R5, R105, 0x8880, RZ ;  /* 0x0000888069057816 */ /* 0x001fca00000000ff */
[----:B------:R-:W-:-:S07]  /*5810*/  IMAD R22, R5, R104, RZ ;  /* 0x0000006805167224 */ /* 0x000fce00078e02ff */
.L_x_180:
[----:B------:R-:W-:Y:S05]  /*5820*/  BSYNC B1 ;  /* 0x0000000000017941 */ /* 0x000fea0003800000 */
.L_x_179:
[----:B0-----:R-:W-:Y:S01]  /*5830*/  @!P4 IMAD R5, R26, R23, R22 ;  /* 0x000000171a05c224 */ /* 0x001fe200078e0216 */
[----:B------:R-:W-:Y:S04]  /*5840*/  BSSY B1, `(.L_x_181) ;  /* 0x0000006000017945 */ /* 0x000fe80003800000 */
[----:B------:R0:W-:Y:S01]  /*5850*/  @!P4 STG.E.U8 desc[UR36][R8.64+0x40], R5 ;  /* 0x000040050800c986 */ /* 0x0001e2000c101124 */
[----:B------:R-:W-:Y:S05]  /*5860*/  @P0 BRA `(.L_x_182) ;  /* 0x00000000000c0947 */ /* 0x000fea0003800000 */
[----:B--2---:R-:W0:Y:S02]  /*5870*/  LDG.E.U8 R105, desc[UR36][R96.64+0x41] ;  /* 0x0000412460697981 */ /* 0x004e24000c1e1100 */
[----:B0-----:R-:W-:-:S05]  /*5880*/  PRMT R5, R105, 0x8880, RZ ;  /* 0x0000888069057816 */ /* 0x001fca00000000ff */
[----:B------:R-:W-:-:S07]  /*5890*/  IMAD R22, R5, R104, RZ ;  /* 0x0000006805167224 */ /* 0x000fce00078e02ff */
.L_x_182:
[----:B------:R-:W-:Y:S05]  /*58a0*/  BSYNC B1 ;  /* 0x0000000000017941 */ /* 0x000fea0003800000 */
.L_x_181:
[----:B------:R-:W-:Y:S01]  /*58b0*/  @!P0 IMAD R27, R27, R23, R22 ;  /* 0x000000171b1b8224 */ /* 0x000fe200078e0216 */
[----:B------:R-:W-:Y:S04]  /*58c0*/  BSSY B1, `(.L_x_183) ;  /* 0x0000006000017945 */ /* 0x000fe80003800000 */
[----:B------:R0:W-:Y:S01]  /*58d0*/  @!P0 STG.E.U8 desc[UR36][R8.64+0x41], R27 ;  /* 0x0000411b08008986 */ /* 0x0001e2000c101124 */
[----:B------:R-:W-:Y:S05]  /*58e0*/  @P3 BRA `(.L_x_184) ;  /* 0x00000000000c3947 */ /* 0x000fea0003800000 */
[----:B--2---:R-:W0:Y:S02]  /*58f0*/  LDG.E.U8 R105, desc[UR36][R20.64+0x48] ;  /* 0x0000482414697981 */ /* 0x004e24000c1e1100 */
[----:B0-----:R-:W-:-:S05]  /*5900*/  PRMT R5, R105, 0x8880, RZ ;  /* 0x0000888069057816 */ /* 0x001fca00000000ff */
[----:B------:R-:W-:-:S07]  /*5910*/  IMAD R22, R5, R104, RZ ;  /* 0x0000006805167224 */ /* 0x000fce00078e02ff */
.L_x_184:
[----:B------:R-:W-:Y:S05]  /*5920*/  BSYNC B1 ;  /* 0x0000000000017941 */ /* 0x000fea0003800000 */
.L_x_183:
[----:B0-----:R-:W-:Y:S01]  /*5930*/  @!P3 IMAD R5, R28, R23, R22 ;  /* 0x000000171c05b224 */ /* 0x001fe200078e0216 */
[----:B------:R-:W-:Y:S04]  /*5940*/  BSSY B1, `(.L_x_185) ;  /* 0x0000006000017945 */ /* 0x000fe80003800000 */
[----:B------:R0:W-:Y:S01]  /*5950*/  @!P3 STG.E.U8 desc[UR36][R10.64+0x48], R5 ;  /* 0x000048050a00b986 */ /* 0x0001e2000c101124 */
[----:B------:R-:W-:Y:S05]  /*5960*/  @P1 BRA `(.L_x_186) ;  /* 0x00000000000c1947 */ /* 0x000fea0003800000 */
[----:B--2---:R-:W0:Y:S02]  /*5970*/  LDG.E.U8 R105, desc[UR36][R20.64+0x49] ;  /* 0x0000492414697981 */ /* 0x004e24000c1e1100 */
[----:B0-----:R-:W-:-:S05]  /*5980*/  PRMT R5, R105, 0x8880, RZ ;  /* 0x0000888069057816 */ /* 0x001fca00000000ff */
[----:B------:R-:W-:-:S07]  /*5990*/  IMAD R22, R5, R104, RZ ;  /* 0x0000006805167224 */ /* 0x000fce00078e02ff */
.L_x_186:
[----:B------:R-:W-:Y:S05]  /*59a0*/  BSYNC B1 ;  /* 0x0000000000017941 */ /* 0x000fea0003800000 */
.L_x_185:
[----:B------:R-:W-:Y:S01]  /*59b0*/  @!P1 IMAD R29, R29, R23, R22 ;  /* 0x000000171d1d9224 */ /* 0x000fe200078e0216 */
[----:B------:R-:W-:Y:S04]  /*59c0*/  BSSY B1, `(.L_x_187) ;  /* 0x0000006000017945 */ /* 0x000fe80003800000 */
[----:B------:R0:W-:Y:S01]  /*59d0*/  @!P1 STG.E.U8 desc[UR36][R10.64+0x49], R29 ;  /* 0x0000491d0a009986 */ /* 0x0001e2000c101124 */
[----:B------:R-:W-:Y:S05]  /*59e0*/  @P5 BRA `(.L_x_188) ;  /* 0x00000000000c5947 */ /* 0x000fea0003800000 */
[----:B--2---:R-:W0:Y:S02]  /*59f0*/  LDG.E.U8 R105, desc[UR36][R96.64+0x48] ;  /* 0x0000482460697981 */ /* 0x004e24000c1e1100 */
[----:B0-----:R-:W-:-:S05]  /*5a00*/  PRMT R5, R105, 0x8880, RZ ;  /* 0x0000888069057816 */ /* 0x001fca00000000ff */
[----:B------:R-:W-:-:S07]  /*5a10*/  IMAD R22, R5, R104, RZ ;  /* 0x0000006805167224 */ /* 0x000fce00078e02ff */
.L_x_188:
[----:B------:R-:W-:Y:S05]  /*5a20*/  BSYNC B1 ;  /* 0x0000000000017941 */ /* 0x000fea0003800000 */
.L_x_187:
[----:B0-----:R-:W-:Y:S01]  /*5a30*/  @!P5 IMAD R5, R30, R23, R22 ;  /* 0x000000171e05d224 */ /* 0x001fe200078e0216 */
[----:B------:R-:W-:Y:S01]  /*5a40*/  ISETP.LT.OR P2, PT, R3, 0x4a, !P2 ;  /* 0x0000004a0300780c */ /* 0x000fe20005741670 */
[----:B------:R-:W-:Y:S03]  /*5a50*/  BSSY B1, `(.L_x_189) ;  /* 0x0000006000017945 */ /* 0x000fe60003800000 */
[----:B------:R0:W-:Y:S09]  /*5a60*/  @!P5 STG.E.U8 desc[UR36][R8.64+0x48], R5 ;  /* 0x000048050800d986 */ /* 0x0001f2000c101124 */
[----:B------:R-:W-:Y:S05]  /*5a70*/  @P2 BRA `(.L_x_190) ;  /* 0x00000000000c2947 */ /* 0x000fea0003800000 */
[----:B--2---:R-:W2:Y:S02]  /*5a80*/  LDG.E.U8 R105, desc[UR36][R96.64+0x49] ;  /* 0x0000492460697981 */ /* 0x004ea4000c1e1100 */
[----:B--2---:R-:W-:-:S05]  /*5a90*/  PRMT R3, R105, 0x8880, RZ ;  /* 0x0000888069037816 */ /* 0x004fca00000000ff */
[----:B------:R-:W-:-:S07]  /*5aa0*/  IMAD R22, R3, R104, RZ ;  /* 0x0000006803167224 */ /* 0x000fce00078e02ff */
.L_x_190:
[----:B------:R-:W-:Y:S05]  /*5ab0*/  BSYNC B1 ;  /* 0x0000000000017941 */ /* 0x000fea0003800000 */
.L_x_189:
[----:B------:R-:W-:Y:S01]  /*5ac0*/  IMAD R31, R31, R23, R22 ;  /* 0x000000171f1f7224 */ /* 0x000fe200078e0216 */
[----:B------:R-:W-:Y:S06]  /*5ad0*/  @P2 BRA `(.L_x_191) ;  /* 0x0000000c00d82947 */ /* 0x000fec0003800000 */
[----:B------:R0:W-:Y:S01]  /*5ae0*/  STG.E.U8 desc[UR36][R8.64+0x49], R31 ;  /* 0x0000491f08007986 */ /* 0x0001e2000c101124 */
[----:B------:R-:W-:Y:S05]  /*5af0*/  BRA `(.L_x_191) ;  /* 0x0000000c00d07947 */ /* 0x000fea0003800000 */
.L_x_30:
[C---:B------:R-:W-:Y:S02]  /*5b00*/  ISETP.GE.AND P2, PT, R112.reuse, 0x1, PT ;  /* 0x000000017000780c */ /* 0x040fe40003f46270 */
[----:B------:R-:W-:Y:S02]  /*5b10*/  ISETP.GE.AND P3, PT, R112, 0x9, PT ;  /* 0x000000097000780c */ /* 0x000fe40003f66270 */
[C---:B------:R-:W-:Y:S02]  /*5b20*/  ISETP.LT.OR P4, PT, R3.reuse, 0x1, !P2 ;  /* 0x000000010300780c */ /* 0x040fe40005781670 */
[C---:B------:R-:W-:Y:S02]  /*5b30*/  ISETP.LT.OR P5, PT, R3.reuse, 0x2, !P2 ;  /* 0x000000020300780c */ /* 0x040fe400057a1670 */
[C---:B------:R-:W-:Y:S02]  /*5b40*/  ISETP.LT.OR P0, PT, R3.reuse, 0x1, !P3 ;  /* 0x000000010300780c */ /* 0x040fe40005f01670 */
[----:B------:R-:W-:-:S07]  /*5b50*/  ISETP.LT.OR P1, PT, R3, 0x2, !P3 ;  /* 0x000000020300780c */ /* 0x000fce0005f21670 */
[-C--:B------:R-:W-:Y:S02]  /*5b60*/  @!P4 IMAD R13, R96, R23.reuse, RZ ;  /* 0x00000017600dc224 */ /* 0x080fe400078e02ff */
[-C--:B------:R-:W-:Y:S02]  /*5b70*/  @!P5 IMAD R97, R97, R23.reuse, RZ ;  /* 0x000000176161d224 */ /* 0x080fe400078e02ff */
[-C--:B------:R-:W-:Y:S01]  /*5b80*/  @!P0 IMAD R15, R98, R23.reuse, RZ ;  /* 0x00000017620f8224 */ /* 0x080fe200078e02ff */
[----:B------:R0:W-:Y:S01]  /*5b90*/  @!P4 STG.E.U8 desc[UR36][R4.64], R13 ;  /* 0x0000000d0400c986 */ /* 0x0001e2000c101124 */
[----:B------:R-:W-:Y:S01]  /*5ba0*/  ISETP.LT.OR P4, PT, R3, 0x9, !P2 ;  /* 0x000000090300780c */ /* 0x000fe20005781670 */
[----:B------:R-:W-:Y:S02]  /*5bb0*/  @!P1 IMAD R99, R99, R23, RZ ;  /* 0x0000001763639224 */ /* 0x000fe400078e02ff */
[----:B------:R-:W-:Y:S01]  /*5bc0*/  @!P5 STG.E.U8 desc[UR36][R4.64+0x1], R97 ;  /* 0x000001610400d986 */ /* 0x000fe2000c101124 */
[----:B------:R-:W-:-:S03]  /*5bd0*/  ISETP.LT.OR P5, PT, R3, 0xa, !P2 ;  /* 0x0000000a0300780c */ /* 0x000fc600057a1670 */
[----:B------:R1:W-:Y:S01]  /*5be0*/  @!P0 STG.E.U8 desc[UR36][R6.64], R15 ;  /* 0x0000000f06008986 */ /* 0x0003e2000c101124 */
[----:B------:R-:W-:-:S03]  /*5bf0*/  ISETP.LT.OR P0, PT, R3, 0x9, !P3 ;  /* 0x000000090300780c */ /* 0x000fc60005f01670 */
[----:B------:R-:W-:Y:S01]  /*5c00*/  @!P1 STG.E.U8 desc[UR36][R6.64+0x1], R99 ;  /* 0x0000016306009986 */ /* 0x000fe2000c101124 */
[----:B------:R-:W-:Y:S01]  /*5c10*/  ISETP.GE.AND P1, PT, R112, 0x81, PT ;  /* 0x000000817000780c */ /* 0x000fe20003f26270 */
[----:B------:R-:W-:-:S04]  /*5c20*/  @!P4 IMAD R21, R100, R23, RZ ;  /* 0x000000176415c224 */ /* 0x000fc800078e02ff */
[-C--:B------:R-:W-:Y:S01]  /*5c30*/  @!P5 IMAD R101, R101, R23.reuse, RZ ;  /* 0x000000176565d224 */ /* 0x080fe200078e02ff */
[----:B------:R3:W-:Y:S01]  /*5c40*/  @!P4 STG.E.U8 desc[UR36][R4.64+0x8], R21 ;  /* 0x000008150400c986 */ /* 0x0007e2000c101124 */
[C---:B------:R-:W-:Y:S02]  /*5c50*/  ISETP.LT.OR P4, PT, R3.reuse, 0xa, !P3 ;  /* 0x0000000a0300780c */ /* 0x040fe40005f81670 */
[----:B0-----:R-:W-:Y:S01]  /*5c60*/  @!P0 IMAD R13, R102, R23, RZ ;  /* 0x00000017660d8224 */ /* 0x001fe200078e02ff */
[----:B------:R-:W-:Y:S01]  /*5c70*/  @!P5 STG.E.U8 desc[UR36][R4.64+0x9], R101 ;  /* 0x000009650400d986 */ /* 0x000fe2000c101124 */
[----:B------:R-:W-:-:S03]  /*5c80*/  ISETP.LT.OR P5, PT, R3, 0x1, !P1 ;  /* 0x000000010300780c */ /* 0x000fc60004fa1670 */
[----:B------:R0:W-:Y:S01]  /*5c90*/  @!P0 STG.E.U8 desc[UR36][R6.64+0x8], R13 ;  /* 0x0000080d06008986 */ /* 0x0001e2000c101124 */
[----:B------:R-:W-:-:S05]  /*5ca0*/  ISETP.GE.AND P0, PT, R112, 0x89, PT ;  /* 0x000000897000780c */ /* 0x000fca0003f06270 */
[----:B------:R-:W-:-:S04]  /*5cb0*/  @!P4 IMAD R103, R103, R23, RZ ;  /* 0x000000176767c224 */ /* 0x000fc800078e02ff */
[----:B-1----:R-:W-:Y:S01]  /*5cc0*/  @!P5 IMAD R15, R88, R23, RZ ;  /* 0x00000017580fd224 */ /* 0x002fe200078e02ff */
[----:B------:R-:W-:Y:S01]  /*5cd0*/  @!P4 STG.E.U8 desc[UR36][R6.64+0x9], R103 ;  /* 0x000009670600c986 */ /* 0x000fe2000c101124 */
[----:B------:R-:W-:-:S03]  /*5ce0*/  ISETP.LT.OR P4, PT, R3, 0x2, !P1 ;  /* 0x000000020300780c */ /* 0x000fc60004f81670 */
[----:B------:R1:W-:Y:S01]  /*5cf0*/  @!P5 STG.E.U8 desc[UR36][R10.64], R15 ;  /* 0x0000000f0a00d986 */ /* 0x0003e2000c101124 */
[----:B------:R-:W-:-:S09]  /*5d00*/  ISETP.LT.OR P5, PT, R3, 0x1, !P0 ;  /* 0x000000010300780c */ /* 0x000fd200047a1670 */
[----:B------:R-:W-:-:S04]  /*5d10*/  @!P4 IMAD R89, R89, R23, RZ ;  /* 0x000000175959c224 */ /* 0x000fc800078e02ff */
[----:B---3--:R-:W-:Y:S01]  /*5d20*/  @!P5 IMAD R21, R90, R23, RZ ;  /* 0x000000175a15d224 */ /* 0x008fe200078e02ff */
[----:B------:R-:W-:Y:S01]  /*5d30*/  @!P4 STG.E.U8 desc[UR36][R10.64+0x1], R89 ;  /* 0x000001590a00c986 */ /* 0x000fe2000c101124 */
[----:B------:R-:W-:-:S03]  /*5d40*/  ISETP.LT.OR P4, PT, R3, 0x2, !P0 ;  /* 0x000000020300780c */ /* 0x000fc60004781670 */
[----:B------:R3:W-:Y:S01]  /*5d50*/  @!P5 STG.E.U8 desc[UR36][R8.64], R21 ;  /* 0x000000150800d986 */ /* 0x0007e2000c101124 */
[----:B------:R-:W-:-:S09]  /*5d60*/  ISETP.LT.OR P5, PT, R3, 0x9, !P1 ;  /* 0x000000090300780c */ /* 0x000fd20004fa1670 */
[----:B------:R-:W-:-:S04]  /*5d70*/  @!P4 IMAD R91, R91, R23, RZ ;  /* 0x000000175b5bc224 */ /* 0x000fc800078e02ff */
[----:B0-----:R-:W-:Y:S01]  /*5d80*/  @!P5 IMAD R13, R92, R23, RZ ;  /* 0x000000175c0dd224 */ /* 0x001fe200078e02ff */
[----:B------:R-:W-:Y:S01]  /*5d90*/  @!P4 STG.E.U8 desc[UR36][R8.64+0x1], R91 ;  /* 0x0000015b0800c986 */ /* 0x000fe2000c101124 */
[----:B------:R-:W-:-:S03]  /*5da0*/  ISETP.LT.OR P4, PT, R3, 0xa, !P1 ;  /* 0x0000000a0300780c */ /* 0x000fc60004f81670 */
[----:B------:R0:W-:Y:S01]  /*5db0*/  @!P5 STG.E.U8 desc[UR36][R10.64+0x8], R13 ;  /* 0x0000080d0a00d986 */ /* 0x0001e2000c101124 */
[----:B------:R-:W-:-:S09]  /*5dc0*/  ISETP.LT.OR P5, PT, R3, 0x9, !P0 ;  /* 0x000000090300780c */ /* 0x000fd200047a1670 */
        /* <DEDUP_REMOVED lines=154> */
[----:B------:R-:W-:Y:S01]  /*6770*/  @!P5 STG.E.U8 desc[UR36][R4.64+0x40], R21 ;  /* 0x000040150400d986 */ /* 0x000fe2000c101124 */
[----:B------:R-:W-:-:S09]  /*6780*/  ISETP.LT.OR P5, PT, R3, 0x41, !P3 ;  /* 0x000000410300780c */ /* 0x000fd20005fa1670 */
[----:B------:R-:W-:-:S04]  /*6790*/  @!P4 IMAD R33, R33, R23, RZ ;  /* 0x000000172121c224 */ /* 0x000fc800078e02ff */
[----:B0-----:R-:W-:Y:S01]  /*67a0*/  @!P5 IMAD R13, R34, R23, RZ ;  /* 0x00000017220dd224 */ /* 0x001fe200078e02ff */
[----:B------:R-:W-:Y:S01]  /*67b0*/  @!P4 STG.E.U8 desc[UR36][R4.64+0x41], R33 ;  /* 0x000041210400c986 */ /* 0x000fe2000c101124 */
[----:B------:R-:W-:-:S03]  /*67c0*/  ISETP.LT.OR P4, PT, R3, 0x42, !P3 ;  /* 0x000000420300780c */ /* 0x000fc60005f81670 */
[----:B------:R0:W-:Y:S01]  /*67d0*/  @!P5 STG.E.U8 desc[UR36][R6.64+0x40], R13 ;  /* 0x0000400d0600d986 */ /* 0x0001e2000c101124 */
[C---:B------:R-:W-:Y:S02]  /*67e0*/  ISETP.LT.OR P5, PT, R3.reuse, 0x49, !P2 ;  /* 0x000000490300780c */ /* 0x040fe400057a1670 */
[----:B------:R-:W-:-:S07]  /*67f0*/  ISETP.LT.OR P2, PT, R3, 0x4a, !P2 ;  /* 0x0000004a0300780c */ /* 0x000fce0005741670 */
[----:B------:R-:W-:-:S04]  /*6800*/  @!P4 IMAD R35, R35, R23, RZ ;  /* 0x000000172323c224 */ /* 0x000fc800078e02ff */
[-C--:B-1----:R-:W-:Y:S01]  /*6810*/  @!P5 IMAD R15, R36, R23.reuse, RZ ;  /* 0x00000017240fd224 */ /* 0x082fe200078e02ff */
[----:B------:R-:W-:Y:S01]  /*6820*/  @!P4 STG.E.U8 desc[UR36][R6.64+0x41], R35 ;  /* 0x000041230600c986 */ /* 0x000fe2000c101124 */
[----:B------:R-:W-:Y:S01]  /*6830*/  @!P2 IMAD R37, R37, R23, RZ ;  /* 0x000000172525a224 */ /* 0x000fe200078e02ff */
[C---:B------:R-:W-:Y:S02]  /*6840*/  ISETP.LT.OR P4, PT, R3.reuse, 0x49, !P3 ;  /* 0x000000490300780c */ /* 0x040fe40005f81670 */
[C---:B------:R-:W-:Y:S01]  /*6850*/  ISETP.LT.OR P3, PT, R3.reuse, 0x4a, !P3 ;  /* 0x0000004a0300780c */ /* 0x040fe20005f61670 */
[----:B------:R-:W-:Y:S01]  /*6860*/  @!P5 STG.E.U8 desc[UR36][R4.64+0x48], R15 ;  /* 0x0000480f0400d986 */ /* 0x000fe2000c101124 */
[----:B------:R-:W-:-:S03]  /*6870*/  ISETP.LT.OR P5, PT, R3, 0x41, !P1 ;  /* 0x000000410300780c */ /* 0x000fc60004fa1670 */
[----:B------:R1:W-:Y:S01]  /*6880*/  @!P2 STG.E.U8 desc[UR36][R4.64+0x49], R37 ;  /* 0x000049250400a986 */ /* 0x0003e2000c101124 */
[----:B------:R-:W-:-:S05]  /*6890*/  ISETP.LT.OR P2, PT, R3, 0x42, !P1 ;  /* 0x000000420300780c */ /* 0x000fca0004f41670 */
[-C--:B0-----:R-:W-:Y:S02]  /*68a0*/  @!P4 IMAD R13, R38, R23.reuse, RZ ;  /* 0x00000017260dc224 */ /* 0x081fe400078e02ff */
[-C--:B------:R-:W-:Y:S02]  /*68b0*/  @!P3 IMAD R39, R39, R23.reuse, RZ ;  /* 0x000000172727b224 */ /* 0x080fe400078e02ff */
[-C--:B------:R-:W-:Y:S01]  /*68c0*/  @!P5 IMAD R21, R24, R23.reuse, RZ ;  /* 0x000000171815d224 */ /* 0x080fe200078e02ff */
[----:B------:R-:W-:Y:S01]  /*68d0*/  @!P4 STG.E.U8 desc[UR36][R6.64+0x48], R13 ;  /* 0x0000480d0600c986 */ /* 0x000fe2000c101124 */
[----:B------:R-:W-:Y:S02]  /*68e0*/  ISETP.LT.OR P4, PT, R3, 0x42, !P0 ;  /* 0x000000420300780c */ /* 0x000fe40004781670 */
[----:B------:R-:W-:Y:S01]  /*68f0*/  @!P2 IMAD R25, R25, R23, RZ ;  /* 0x000000171919a224 */ /* 0x000fe200078e02ff */
[----:B------:R0:W-:Y:S01]  /*6900*/  @!P3 STG.E.U8 desc[UR36][R6.64+0x49], R39 ;  /* 0x000049270600b986 */ /* 0x0001e2000c101124 */
[----:B------:R-:W-:-:S03]  /*6910*/  ISETP.LT.OR P3, PT, R3, 0x41, !P0 ;  /* 0x000000410300780c */ /* 0x000fc60004761670 */
[----:B------:R3:W-:Y:S01]  /*6920*/  @!P2 STG.E.U8 desc[UR36][R10.64+0x41], R25 ;  /* 0x000041190a00a986 */ /* 0x0007e2000c101124 */
[C---:B------:R-:W-:Y:S02]  /*6930*/  ISETP.LT.OR P2, PT, R3.reuse, 0x49, !P1 ;  /* 0x000000490300780c */ /* 0x040fe40004f41670 */
[C---:B------:R-:W-:Y:S01]  /*6940*/  ISETP.LT.OR P1, PT, R3.reuse, 0x4a, !P1 ;  /* 0x0000004a0300780c */ /* 0x040fe20004f21670 */
[----:B------:R3:W-:Y:S01]  /*6950*/  @!P5 STG.E.U8 desc[UR36][R10.64+0x40], R21 ;  /* 0x000040150a00d986 */ /* 0x0007e2000c101124 */
[----:B------:R-:W-:Y:S01]  /*6960*/  ISETP.LT.OR P5, PT, R3, 0x49, !P0 ;  /* 0x000000490300780c */ /* 0x000fe200047a1670 */
[----:B------:R-:W-:Y:S01]  /*6970*/  @!P4 IMAD R27, R27, R23, RZ ;  /* 0x000000171b1bc224 */ /* 0x000fe200078e02ff */
[----:B------:R-:W-:-:S03]  /*6980*/  ISETP.LT.OR P0, PT, R3, 0x4a, !P0 ;  /* 0x0000004a0300780c */ /* 0x000fc60004701670 */
[-C--:B------:R-:W-:Y:S01]  /*6990*/  @!P3 IMAD R3, R26, R23.reuse, RZ ;  /* 0x000000171a03b224 */ /* 0x080fe200078e02ff */
[----:B------:R3:W-:Y:S03]  /*69a0*/  @!P4 STG.E.U8 desc[UR36][R8.64+0x41], R27 ;  /* 0x0000411b0800c986 */ /* 0x0007e6000c101124 */
[-C--:B-1----:R-:W-:Y:S01]  /*69b0*/  @!P2 IMAD R5, R28, R23.reuse, RZ ;  /* 0x000000171c05a224 */ /* 0x082fe200078e02ff */
[----:B------:R3:W-:Y:S01]  /*69c0*/  @!P3 STG.E.U8 desc[UR36][R8.64+0x40], R3 ;  /* 0x000040030800b986 */ /* 0x0007e2000c101124 */
[-C--:B------:R-:W-:Y:S02]  /*69d0*/  @!P1 IMAD R29, R29, R23.reuse, RZ ;  /* 0x000000171d1d9224 */ /* 0x080fe400078e02ff */
[-C--:B0-----:R-:W-:Y:S01]  /*69e0*/  @!P5 IMAD R7, R30, R23.reuse, RZ ;  /* 0x000000171e07d224 */ /* 0x081fe200078e02ff */
[----:B------:R3:W-:Y:S01]  /*69f0*/  @!P2 STG.E.U8 desc[UR36][R10.64+0x48], R5 ;  /* 0x000048050a00a986 */ /* 0x0007e2000c101124 */
[----:B------:R-:W-:-:S03]  /*6a00*/  @!P0 IMAD R31, R31, R23, RZ ;  /* 0x000000171f1f8224 */ /* 0x000fc600078e02ff */
[----:B------:R3:W-:Y:S04]  /*6a10*/  @!P1 STG.E.U8 desc[UR36][R10.64+0x49], R29 ;  /* 0x0000491d0a009986 */ /* 0x0007e8000c101124 */
[----:B------:R3:W-:Y:S04]  /*6a20*/  @!P5 STG.E.U8 desc[UR36][R8.64+0x48], R7 ;  /* 0x000048070800d986 */ /* 0x0007e8000c101124 */
[----:B------:R3:W-:Y:S02]  /*6a30*/  @!P0 STG.E.U8 desc[UR36][R8.64+0x49], R31 ;  /* 0x0000491f08008986 */ /* 0x0007e4000c101124 */
.L_x_191:
[----:B------:R-:W-:Y:S05]  /*6a40*/  BSYNC B0 ;  /* 0x0000000000007941 */ /* 0x000fea0003800000 */
.L_x_29:
[----:B------:R-:W-:Y:S01]  /*6a50*/  ULDC UR4, c[0x0][0xc] ;  /* 0x0000030000047ab9 */ /* 0x000fe20000000800 */
[----:B------:R-:W-:Y:S01]  /*6a60*/  ULDC UR5, c[0x0][0x10] ;  /* 0x0000040000057ab9 */ /* 0x000fe20000000800 */
[----:B---3--:R-:W3:Y:S01]  /*6a70*/  LDC R3, c[0x0][0x14] ;  /* 0x00000500ff037b82 */ /* 0x008ee20000000800 */
[----:B------:R-:W-:Y:S01]  /*6a80*/  UIMAD.WIDE.U32 UR4, UR4, UR5, URZ ;  /* 0x00000005040472a5 */ /* 0x000fe2000f8e003f */
[----:B------:R-:W-:Y:S02]  /*6a90*/  IMAD.MOV.U32 R107, RZ, RZ, -0x1 ;  /* 0xffffffffff6b7424 */ /* 0x000fe400078e00ff */
[----:B------:R-:W-:-:S03]  /*6aa0*/  IMAD.MOV.U32 R22, RZ, RZ, -0x1 ;  /* 0xffffffffff167424 */ /* 0x000fc600078e00ff */
[----:B---3--:R-:W-:-:S04]  /*6ab0*/  IMAD.WIDE.U32 R16, R3, UR4, R16 ;  /* 0x0000000403107c25 */ /* 0x008fc8000f8e0010 */
[----:B------:R-:W-:Y:S01]  /*6ac0*/  IMAD R3, R3, UR5, RZ ;  /* 0x0000000503037c24 */ /* 0x000fe2000f8e02ff */
[----:B------:R-:W-:Y:S02]  /*6ad0*/  ULDC.64 UR4, c[0x0][0x650] ;  /* 0x0001940000047ab9 */ /* 0x000fe40000000a00 */
[----:B------:R-:W-:Y:S01]  /*6ae0*/  ISETP.GE.U32.AND P0, PT, R16, UR4, PT ;  /* 0x0000000410007c0c */ /* 0x000fe2000bf06070 */
[--C-:B------:R-:W-:Y:S01]  /*6af0*/  IMAD.IADD R17, R17, 0x1, R3.reuse ;  /* 0x0000000111117824 */ /* 0x100fe200078e0203 */
[----:B------:R-:W-:-:S04]  /*6b00*/  PRMT R3, RZ, 0x7610, R3 ;  /* 0x00007610ff037816 */ /* 0x000fc80000000003 */
[----:B------:R-:W-:-:S13]  /*6b10*/  ISETP.GE.U32.AND.EX P0, PT, R17, UR5, PT, P0 ;  /* 0x0000000511007c0c */ /* 0x000fda000bf06100 */
[----:B------:R-:W-:Y:S05]  /*6b20*/  @P0 BRA `(.L_x_192) ;  /* 0x0000000400640947 */ /* 0x000fea0003800000 */
[----:B------:R-:W3:Y:S01]  /*6b30*/  S2R R12, SR_CTAID.X ;  /* 0x00000000000c7919 */ /* 0x000ee20000002500 */
[----:B------:R-:W1:Y:S01]  /*6b40*/  LDC.64 R10, c[0x0][0x628] ;  /* 0x00018a00ff0a7b82 */ /* 0x000e620000000a00 */
[----:B------:R-:W-:Y:S01]  /*6b50*/  ULDC UR4, c[0x0][0x150] ;  /* 0x0000540000047ab9 */ /* 0x000fe20000000800 */
[----:B0---4-:R-:W-:Y:S01]  /*6b60*/  IMAD.MOV.U32 R8, RZ, RZ, R16 ;  /* 0x000000ffff087224 */ /* 0x011fe200078e0010 */
[----:B------:R-:W0:Y:S01]  /*6b70*/  S2R R24, SR_CTAID.Y ;  /* 0x0000000000187919 */ /* 0x000e220000002600 */
[----:B------:R-:W-:-:S04]  /*6b80*/  IMAD.MOV.U32 R9, RZ, RZ, R17 ;  /* 0x000000ffff097224 */ /* 0x000fc800078e0011 */
[----:B------:R-:W4:Y:S08]  /*6b90*/  LDC R21, c[0x0][0x144] ;  /* 0x00005100ff157b82 */ /* 0x000f300000000800 */
[----:B------:R-:W0:Y:S08]  /*6ba0*/  LDC R0, c[0x0][0x630] ;  /* 0x00018c00ff007b82 */ /* 0x000e300000000800 */
[----:B------:R-:W0:Y:S01]  /*6bb0*/  LDC.64 R14, c[0x0][0x620] ;  /* 0x00018800ff0e7b82 */ /* 0x000e220000000a00 */
[----:B-1----:R-:W-:-:S04]  /*6bc0*/  ISETP.NE.U32.AND P0, PT, R10, RZ, PT ;  /* 0x000000ff0a00720c */ /* 0x002fc80003f05070 */
[----:B------:R-:W-:Y:S02]  /*6bd0*/  ISETP.NE.AND.EX P0, PT, R11, RZ, PT, P0 ;  /* 0x000000ff0b00720c */ /* 0x000fe40003f05300 */
[----:B---3--:R-:W-:-:S05]  /*6be0*/  I2FP.F32.U32 R3, R12 ;  /* 0x0000000c00037245 */ /* 0x008fca0000201000 */
[----:B------:R-:W-:-:S04]  /*6bf0*/  FMUL R3, R3, UR4 ;  /* 0x0000000403037c20 */ /* 0x000fc80008400000 */
[----:B------:R1:W3:Y:S02]  /*6c00*/  F2I.U32.TRUNC.NTZ R20, R3 ;  /* 0x0000000300147305 */ /* 0x0002e4000020f000 */
[----:B----4-:R-:W-:Y:S05]  /*6c10*/  @!P0 BRA `(.L_x_193) ;  /* 0x0000000000288947 */ /* 0x010fea0003800000 */
[----:B-1----:R-:W1:Y:S02]  /*6c20*/  LDC R3, c[0x0][0x634] ;  /* 0x00018d00ff037b82 */ /* 0x002e640000000800 */
[----:B-1----:R-:W-:-:S05]  /*6c30*/  IADD3 R3, P0, R16, R3, RZ ;  /* 0x0000000310037210 */ /* 0x002fca0007f1e0ff */
        /* <DEDUP_REMOVED lines=8> */
.L_x_193:
[----:B------:R-:W4:Y:S01]  /*6cc0*/  LDC.64 R28, c[0x0][0x640] ;  /* 0x00019000ff1c7b82 */ /* 0x000f220000000a00 */
[-CC-:B0-----:R-:W-:Y:S01]  /*6cd0*/  SHF.R.U64 R22, R8, R0.reuse, R9.reuse ;  /* 0x0000000008167219 */ /* 0x181fe20000001209 */
[----:B---3--:R-:W-:Y:S01]  /*6ce0*/  IMAD.MOV R20, RZ, RZ, -R20 ;  /* 0x000000ffff147224 */ /* 0x008fe200078e0a14 */
[----:B------:R-:W-:Y:S01]  /*6cf0*/  SHF.R.U32.HI R0, RZ, R0, R9 ;  /* 0x00000000ff007219 */ /* 0x000fe20000011609 */
[----:B------:R-:W-:Y:S01]  /*6d00*/  ULDC UR4, c[0x0][0x154] ;  /* 0x0000550000047ab9 */ /* 0x000fe20000000800 */
[----:B-1----:R-:W-:Y:S01]  /*6d10*/  IADD3 R3, P0, RZ, -R22, RZ ;  /* 0x80000016ff037210 */ /* 0x002fe20007f1e0ff */
[----:B------:R-:W-:Y:S02]  /*6d20*/  IMAD R21, R21, R20, R12 ;  /* 0x0000001415157224 */ /* 0x000fe400078e020c */
[----:B------:R-:W0:Y:S01]  /*6d30*/  LDC R6, c[0x0][0x618] ;  /* 0x00018600ff067b82 */ /* 0x000e220000000800 */
[----:B------:R-:W-:Y:S02]  /*6d40*/  IMAD.MOV.U32 R7, RZ, RZ, 0x1 ;  /* 0x00000001ff077424 */ /* 0x000fe400078e00ff */
[----:B------:R-:W-:-:S04]  /*6d50*/  IMAD.X R5, RZ, RZ, ~R0, P0 ;  /* 0x000000ffff057224 */ /* 0x000fc800000e0e00 */
[-C--:B------:R-:W-:Y:S01]  /*6d60*/  IMAD R0, R5, R14.reuse, RZ ;  /* 0x0000000e05007224 */ /* 0x080fe200078e02ff */
[----:B------:R-:W1:Y:S01]  /*6d70*/  LDC R8, c[0x0][0x608] ;  /* 0x00018200ff087b82 */ /* 0x000e620000000800 */
[----:B------:R-:W-:-:S04]  /*6d80*/  IMAD.WIDE.U32 R4, R3, R14, R16 ;  /* 0x0000000e03047225 */ /* 0x000fc800078e0010 */
[----:B------:R-:W-:Y:S01]  /*6d90*/  IMAD R3, R3, R15, R0 ;  /* 0x0000000f03037224 */ /* 0x000fe200078e0200 */
[----:B------:R-:W-:Y:S02]  /*6da0*/  I2FP.F32.U32 R0, R24 ;  /* 0x0000001800007245 */ /* 0x000fe40000201000 */
[----:B------:R-:W3:Y:S01]  /*6db0*/  LDC R26, c[0x0][0x658] ;  /* 0x00019600ff1a7b82 */ /* 0x000ee20000000800 */
[----:B------:R-:W-:Y:S01]  /*6dc0*/  IMAD.IADD R3, R5, 0x1, R3 ;  /* 0x0000000105037824 */ /* 0x000fe200078e0203 */
[----:B----4-:R-:W-:Y:S01]  /*6dd0*/  ISETP.NE.U32.AND P0, PT, R28, RZ, PT ;  /* 0x000000ff1c00720c */ /* 0x010fe20003f05070 */
[----:B------:R-:W-:Y:S01]  /*6de0*/  FMUL R0, R0, UR4 ;  /* 0x0000000400007c20 */ /* 0x000fe20008400000 */
[----:B------:R-:W-:Y:S02]  /*6df0*/  IMAD.MOV.U32 R5, RZ, RZ, -0x1 ;  /* 0xffffffffff057424 */ /* 0x000fe400078e00ff */
[----:B------:R-:W-:Y:S01]  /*6e00*/  ISETP.NE.AND.EX P0, PT, R29, RZ, PT, P0 ;  /* 0x000000ff1d00720c */ /* 0x000fe20003f05300 */
[----:B------:R4:W2:Y:S01]  /*6e10*/  F2I.U32.TRUNC.NTZ R13, R0 ;  /* 0x00000000000d7305 */ /* 0x0008a2000020f000 */
[----:B------:R-:W2:Y:S01]  /*6e20*/  LDC R15, c[0x0][0x148] ;  /* 0x00005200ff0f7b82 */ /* 0x000ea20000000800 */
[----:B0-----:R-:W-:-:S02]  /*6e30*/  SHF.R.U64 R12, R4, R6, R3 ;  /* 0x00000006040c7219 */ /* 0x001fc40000001203 */
[----:B------:R-:W-:-:S05]  /*6e40*/  SHF.R.U32.HI R3, RZ, R6, R3 ;  /* 0x00000006ff037219 */ /* 0x000fca0000011603 */
[----:B------:R-:W0:Y:S01]  /*6e50*/  LDC R20, c[0x0][0x600] ;  /* 0x00018000ff147b82 */ /* 0x000e220000000800 */
[-CC-:B-1----:R-:W-:Y:S02]  /*6e60*/  SHF.R.U64 R10, R12, R8.reuse, R3.reuse ;  /* 0x000000080c0a7219 */ /* 0x182fe40000001203 */
[----:B------:R-:W-:-:S05]  /*6e70*/  SHF.R.U32.HI R3, RZ, R8, R3 ;  /* 0x00000008ff037219 */ /* 0x000fca0000011603 */
[----:B------:R-:W1:Y:S01]  /*6e80*/  LDC R27, c[0x0][0x648] ;  /* 0x00019200ff1b7b82 */ /* 0x000e620000000800 */
[-C--:B---3--:R-:W-:Y:S02]  /*6e90*/  SHF.L.U32 R4, R5, R26.reuse, RZ ;  /* 0x0000001a05047219 */ /* 0x088fe400000006ff */
[-CC-:B------:R-:W-:Y:S02]  /*6ea0*/  SHF.R.U64 R14, R10, R26.reuse, R3.reuse ;  /* 0x0000001a0a0e7219 */ /* 0x180fe40000001203 */
[----:B------:R-:W-:Y:S02]  /*6eb0*/  SHF.R.U32.HI R5, RZ, R26, R3 ;  /* 0x0000001aff057219 */ /* 0x000fe40000011603 */
[----:B------:R-:W-:Y:S01]  /*6ec0*/  LOP3.LUT R25, RZ, R4, RZ, 0x33, !PT ;  /* 0x00000004ff197212 */ /* 0x000fe200078e33ff */
[----:B------:R-:W3:Y:S01]  /*6ed0*/  LDC R30, c[0x0][0x638] ;  /* 0x00018e00ff1e7b82 */ /* 0x000ee20000000800 */
[----:B------:R-:W-:Y:S01]  /*6ee0*/  SHF.L.U32 R26, R7, R26, RZ ;  /* 0x0000001a071a7219 */ /* 0x000fe200000006ff */
[----:B------:R-:W-:-:S06]  /*6ef0*/  IMAD.MOV.U32 R4, RZ, RZ, R14 ;  /* 0x000000ffff047224 */ /* 0x000fcc00078e000e */
[----:B------:R-:W0:Y:S01]  /*6f00*/  LDC R31, c[0x0][0x610] ;  /* 0x00018400ff1f7b82 */ /* 0x000e220000000800 */
[----:B----4-:R-:W-:Y:S05]  /*6f10*/  @!P0 BRA `(.L_x_194) ;  /* 0x0000000000288947 */ /* 0x010fea0003800000 */
[----:B------:R-:W4:Y:S02]  /*6f20*/  LDC R3, c[0x0][0x64c] ;  /* 0x00019300ff037b82 */ /* 0x000f240000000800 */
[----:B----4-:R-:W-:-:S05]  /*6f30*/  IADD3 R3, P0, R14, R3, RZ ;  /* 0x000000030e037210 */ /* 0x010fca0007f1e0ff */
        /* <DEDUP_REMOVED lines=8> */
.L_x_194:
[----:B------:R-:W-:Y:S01]  /*6fc0*/  ISETP.NE.AND P0, PT, R2, 0x1, PT ;  /* 0x000000010200780c */ /* 0x000fe20003f05270 */
[----:B0-----:R-:W-:Y:S01]  /*6fd0*/  VIADD R7, R20, 0xffffffff ;  /* 0xffffffff14077836 */ /* 0x001fe20000000000 */
[----:B-1----:R-:W-:Y:S01]  /*6fe0*/  SHF.R.U64 R0, R4, R27, R5 ;  /* 0x0000001b04007219 */ /* 0x002fe20000001205 */
[----:B--2---:R-:W-:Y:S01]  /*6ff0*/  IMAD.MOV R13, RZ, RZ, -R13 ;  /* 0x000000ffff0d7224 */ /* 0x004fe200078e0a0d */
[----:B------:R-:W-:Y:S01]  /*7000*/  LOP3.LUT R5, R10, R25, RZ, 0xc0, !PT ;  /* 0x000000190a057212 */ /* 0x000fe200078ec0ff */
[----:B------:R-:W-:Y:S01]  /*7010*/  IMAD.MOV.U32 R4, RZ, RZ, 0x1 ;  /* 0x00000001ff047424 */ /* 0x000fe200078e00ff */
[----:B------:R-:W-:Y:S01]  /*7020*/  LOP3.LUT R12, R12, R7, RZ, 0xc0, !PT ;  /* 0x000000070c0c7212 */ /* 0x000fe200078ec0ff */
[----:B------:R-:W-:Y:S02]  /*7030*/  IMAD.MOV R3, RZ, RZ, -R0 ;  /* 0x000000ffff037224 */ /* 0x000fe400078e0a00 */
[----:B------:R-:W-:Y:S02]  /*7040*/  IMAD R0, R26, R0, R5 ;  /* 0x000000001a007224 */ /* 0x000fe400078e0205 */
[----:B---3--:R-:W-:-:S02]  /*7050*/  IMAD R3, R3, R30, R14 ;  /* 0x0000001e03037224 */ /* 0x008fc400078e020e */
[----:B------:R-:W-:Y:S02]  /*7060*/  @P0 IMAD R21, R15, R13, R24 ;  /* 0x0000000d0f150224 */ /* 0x000fe400078e0218 */
[----:B------:R-:W-:Y:S01]  /*7070*/  IMAD R5, R3, R20, R12 ;  /* 0x0000001403057224 */ /* 0x000fe200078e020c */
[----:B------:R-:W-:Y:S01]  /*7080*/  PRMT R3, R4, 0x7610, R3 ;  /* 0x0000761004037816 */ /* 0x000fe20000000003 */
[----:B------:R-:W-:-:S05]  /*7090*/  IMAD R0, R0, R31, R21 ;  /* 0x0000001f00007224 */ /* 0x000fca00078e0215 */
[----:B------:R-:W-:Y:S02]  /*70a0*/  SEL R107, R5, R0, !P0 ;  /* 0x00000000056b7207 */ /* 0x000fe40004000000 */
[----:B------:R-:W-:-:S07]  /*70b0*/  SEL R0, R0, R5, !P0 ;  /* 0x0000000500007207 */ /* 0x000fce0004000000 */
.L_x_192:
[----:B------:R-:W-:Y:S01]  /*70c0*/  LOP3.LUT P0, RZ, R3, 0xff, RZ, 0xc0, !PT ;  /* 0x000000ff03ff7812 */ /* 0x000fe2000780c0ff */
[----:B------:R-:W-:-:S12]  /*70d0*/  IMAD.MOV.U32 R106, RZ, RZ, R0 ;  /* 0x000000ffff6a7224 */ /* 0x000fd800078e0000 */
[----:B------:R-:W-:Y:S05]  /*70e0*/  @P0 BRA `(.L_x_195) ;  /* 0xffffff9c00e40947 */ /* 0x000fea000383ffff */
[----:B------:R-:W-:Y:S05]  /*70f0*/  EXIT ;  /* 0x000000000000794d */ /* 0x000fea0003800000 */
.L_x_4:
[----:B0-----:R-:W-:Y:S01]  /*7100*/  ULDC.64 UR4, c[0x0][0x650] ;  /* 0x0001940000047ab9 */ /* 0x001fe20000000a00 */
        /* <DEDUP_REMOVED lines=25> */
.L_x_197:
[--C-:B------:R-:W-:Y:S01]  /*72a0*/  SHF.R.U64 R12, R10, R14, R11.reuse ;  /* 0x0000000e0a0c7219 */ /* 0x100fe2000000120b */
[----:B------:R-:W0:Y:S01]  /*72b0*/  LDC R22, c[0x0][0x618] ;  /* 0x00018600ff167b82 */ /* 0x000e220000000800 */
[----:B------:R-:W-:Y:S01]  /*72c0*/  I2FP.F32.U32 R6, R4 ;  /* 0x0000000400067245 */ /* 0x000fe20000201000 */
[----:B------:R-:W-:Y:S01]  /*72d0*/  ULDC UR4, c[0x0][0x150] ;  /* 0x0000540000047ab9 */ /* 0x000fe20000000800 */
[----:B------:R-:W-:Y:S02]  /*72e0*/  SHF.R.U32.HI R5, RZ, R14, R11 ;  /* 0x0000000eff057219 */ /* 0x000fe4000001160b */
[----:B------:R-:W-:Y:S01]  /*72f0*/  IADD3 R9, P0, RZ, -R12, RZ ;  /* 0x8000000cff097210 */ /* 0x000fe20007f1e0ff */
[----:B------:R-:W-:Y:S01]  /*7300*/  FMUL R11, R6, UR4 ;  /* 0x00000004060b7c20 */ /* 0x000fe20008400000 */
[----:B------:R-:W-:Y:S01]  /*7310*/  ULDC UR4, c[0x0][0x154] ;  /* 0x0000550000047ab9 */ /* 0x000fe20000000800 */
[----:B------:R-:W1:Y:S02]  /*7320*/  LDC.64 R24, c[0x0][0x640] ;  /* 0x00019000ff187b82 */ /* 0x000e640000000a00 */
[----:B------:R-:W-:-:S02]  /*7330*/  IMAD.X R5, RZ, RZ, ~R5, P0 ;  /* 0x000000ffff057224 */ /* 0x000fc400000e0e05 */
[----:B------:R-:W2:Y:S01]  /*7340*/  F2I.U32.TRUNC.NTZ R11, R11 ;  /* 0x0000000b000b7305 */ /* 0x000ea2000020f000 */
[----:B------:R-:W-:-:S03]  /*7350*/  IMAD.WIDE.U32 R6, R9, R20, R16 ;  /* 0x0000001409067225 */ /* 0x000fc600078e0010 */
[----:B------:R-:W3:Y:S01]  /*7360*/  LDC R13, c[0x0][0x144] ;  /* 0x00005100ff0d7b82 */ /* 0x000ee20000000800 */
[----:B------:R-:W-:-:S04]  /*7370*/  IMAD R8, R5, R20, RZ ;  /* 0x0000001405087224 */ /* 0x000fc800078e02ff */
[----:B------:R-:W-:Y:S02]  /*7380*/  IMAD R5, R9, R21, R8 ;  /* 0x0000001509057224 */ /* 0x000fe400078e0208 */
[----:B------:R-:W-:Y:S01]  /*7390*/  IMAD.MOV.U32 R8, RZ, RZ, -0x1 ;  /* 0xffffffffff087424 */ /* 0x000fe200078e00ff */
[----:B------:R-:W4:Y:S01]  /*73a0*/  LDC R14, c[0x0][0x608] ;  /* 0x00018200ff0e7b82 */ /* 0x000f220000000800 */
[----:B------:R-:W-:Y:S01]  /*73b0*/  IMAD.IADD R5, R7, 0x1, R5 ;  /* 0x0000000107057824 */ /* 0x000fe200078e0205 */
[----:B------:R-:W-:-:S04]  /*73c0*/  I2FP.F32.U32 R7, R3 ;  /* 0x0000000300077245 */ /* 0x000fc80000201000 */
[-C--:B0-----:R-:W-:Y:S01]  /*73d0*/  SHF.R.U64 R10, R6, R22.reuse, R5 ;  /* 0x00000016060a7219 */ /* 0x081fe20000001205 */
[----:B--2---:R-:W-:Y:S01]  /*73e0*/  IMAD.MOV R6, RZ, RZ, -R11 ;  /* 0x000000ffff067224 */ /* 0x004fe200078e0a0b */
[----:B------:R-:W0:Y:S01]  /*73f0*/  LDC R9, c[0x0][0x658] ;  /* 0x00019600ff097b82 */ /* 0x000e220000000800 */
[----:B-1----:R-:W-:Y:S01]  /*7400*/  ISETP.NE.U32.AND P0, PT, R24, RZ, PT ;  /* 0x000000ff1800720c */ /* 0x002fe20003f05070 */
[----:B------:R-:W-:Y:S01]  /*7410*/  FMUL R7, R7, UR4 ;  /* 0x0000000407077c20 */ /* 0x000fe20008400000 */
[----:B------:R-:W-:Y:S02]  /*7420*/  SHF.R.U32.HI R5, RZ, R22, R5 ;  /* 0x00000016ff057219 */ /* 0x000fe40000011605 */
[----:B------:R-:W-:-:S03]  /*7430*/  ISETP.NE.AND.EX P0, PT, R25, RZ, PT, P0 ;  /* 0x000000ff1900720c */ /* 0x000fc60003f05300 */
[----:B------:R-:W1:Y:S01]  /*7440*/  LDC R20, c[0x0][0x148] ;  /* 0x00005200ff147b82 */ /* 0x000e620000000800 */
[----:B---3--:R-:W-:Y:S02]  /*7450*/  IMAD R23, R13, R6, R4 ;  /* 0x000000060d177224 */ /* 0x008fe400078e0204 */
[----:B------:R-:W-:-:S05]  /*7460*/  IMAD.MOV.U32 R6, RZ, RZ, 0x1 ;  /* 0x00000001ff067424 */ /* 0x000fca00078e00ff */
[----:B------:R-:W2:Y:S01]  /*7470*/  LDC R21, c[0x0][0x600] ;  /* 0x00018000ff157b82 */ /* 0x000ea20000000800 */
[-CC-:B----4-:R-:W-:Y:S02]  /*7480*/  SHF.R.U64 R13, R10, R14.reuse, R5.reuse ;  /* 0x0000000e0a0d7219 */ /* 0x190fe40000001205 */
[----:B------:R-:W-:Y:S02]  /*7490*/  SHF.R.U32.HI R4, RZ, R14, R5 ;  /* 0x0000000eff047219 */ /* 0x000fe40000011605 */
[----:B------:R3:W4:Y:S03]  /*74a0*/  F2I.U32.TRUNC.NTZ R14, R7 ;  /* 0x00000007000e7305 */ /* 0x000726000020f000 */
[----:B------:R-:W1:Y:S01]  /*74b0*/  LDC R26, c[0x0][0x648] ;  /* 0x00019200ff1a7b82 */ /* 0x000e620000000800 */
[-C--:B0-----:R-:W-:Y:S02]  /*74c0*/  SHF.R.U64 R15, R13, R9.reuse, R4 ;  /* 0x000000090d0f7219 */ /* 0x081fe40000001204 */
[----:B------:R-:W-:-:S02]  /*74d0*/  SHF.L.U32 R8, R8, R9, RZ ;  /* 0x0000000908087219 */ /* 0x000fc400000006ff */
[-C--:B------:R-:W-:Y:S01]  /*74e0*/  SHF.R.U32.HI R5, RZ, R9.reuse, R4 ;  /* 0x00000009ff057219 */ /* 0x080fe20000011604 */
[----:B------:R-:W-:Y:S01]  /*74f0*/  IMAD.MOV.U32 R4, RZ, RZ, R15 ;  /* 0x000000ffff047224 */ /* 0x000fe200078e000f */
[----:B------:R-:W-:Y:S01]  /*7500*/  SHF.L.U32 R22, R6, R9, RZ ;  /* 0x0000000906167219 */ /* 0x000fe200000006ff */
[----:B------:R-:W0:Y:S01]  /*7510*/  LDC R27, c[0x0][0x638] ;  /* 0x00018e00ff1b7b82 */ /* 0x000e220000000800 */
[----:B------:R-:W-:-:S07]  /*7520*/  LOP3.LUT R28, RZ, R8, RZ, 0x33, !PT ;  /* 0x00000008ff1c7212 */ /* 0x000fce00078e33ff */
        /* <DEDUP_REMOVED lines=12> */
.L_x_198:
[----:B------:R-:W-:Y:S01]  /*75f0*/  ISETP.NE.AND P0, PT, R2, 0x1, PT ;  /* 0x000000010200780c */ /* 0x000fe20003f05270 */
[----:B--2---:R-:W-:Y:S01]  /*7600*/  VIADD R7, R21, 0xffffffff ;  /* 0xffffffff15077836 */ /* 0x004fe20000000000 */
[----:B-1----:R-:W-:Y:S01]  /*7610*/  SHF.R.U64 R5, R4, R26, R5 ;  /* 0x0000001a04057219 */ /* 0x002fe20000001205 */
[----:B------:R-:W-:Y:S01]  /*7620*/  IMAD.MOV R14, RZ, RZ, -R14 ;  /* 0x000000ffff0e7224 */ /* 0x000fe200078e0a0e */
[----:B------:R-:W-:Y:S01]  /*7630*/  LOP3.LUT R4, R13, R28, RZ, 0xc0, !PT ;  /* 0x0000001c0d047212 */ /* 0x000fe200078ec0ff */
[----:B------:R-:W-:Y:S01]  /*7640*/  IMAD.MOV.U32 R8, RZ, RZ, R12 ;  /* 0x000000ffff087224 */ /* 0x000fe200078e000c */
[----:B------:R-:W-:Y:S01]  /*7650*/  LOP3.LUT R10, R10, R7, RZ, 0xc0, !PT ;  /* 0x000000070a0a7212 */ /* 0x000fe200078ec0ff */
[----:B------:R-:W-:Y:S02]  /*7660*/  IMAD.MOV R6, RZ, RZ, -R5 ;  /* 0x000000ffff067224 */ /* 0x000fe400078e0a05 */
[----:B------:R-:W-:-:S04]  /*7670*/  IMAD R4, R22, R5, R4 ;  /* 0x0000000516047224 */ /* 0x000fc800078e0204 */
[----:B------:R-:W-:Y:S02]  /*7680*/  @P0 IMAD R23, R20, R14, R3 ;  /* 0x0000000e14170224 */ /* 0x000fe400078e0203 */
[----:B0-----:R-:W-:Y:S02]  /*7690*/  IMAD R3, R6, R27, R15 ;  /* 0x0000001b06037224 */ /* 0x001fe400078e020f */
[----:B------:R-:W-:Y:S02]  /*76a0*/  IMAD R7, R4, R29, R23 ;  /* 0x0000001d04077224 */ /* 0x000fe400078e0217 */
[----:B------:R-:W-:Y:S02]  /*76b0*/  IMAD R4, R3, R21, R10 ;  /* 0x0000001503047224 */ /* 0x000fe400078e020a */
[----:B------:R-:W-:-:S03]  /*76c0*/  IMAD.MOV.U32 R6, RZ, RZ, 0x1 ;  /* 0x00000001ff067424 */ /* 0x000fc600078e00ff */
[----:B------:R-:W-:Y:S02]  /*76d0*/  SEL R9, R4, R7, !P0 ;  /* 0x0000000704097207 */ /* 0x000fe40004000000 */
[----:B------:R-:W-:-:S07]  /*76e0*/  SEL R7, R7, R4, !P0 ;  /* 0x0000000407077207 */ /* 0x000fce0004000000 */
.L_x_196:
[----:B------:R-:W-:-:S08]  /*76f0*/  NOP ;  /* 0x0000000000007918 */ /* 0x000fd00000000000 */
[----:B------:R-:W0:-:S00]  /*7700*/  USETMAXREG.DEALLOC.CTAPOOL 0x28 ;  /* 0x00000028000079c8 */ /* 0x000e0000080e0500 */
[----:B0-----:R-:W-:-:S13]  /*7710*/  ISETP.NE.AND P0, PT, R0, RZ, PT ;  /* 0x000000ff0000720c */ /* 0x001fda0003f05270 */
[----:B------:R-:W-:Y:S05]  /*7720*/  @P0 EXIT ;  /* 0x000000000000094d */ /* 0x000fea0003800000 */
[----:B------:R-:W-:Y:S01]  /*7730*/  LOP3.LUT P0, RZ, R6, 0xff, RZ, 0xc0, !PT ;  /* 0x000000ff06ff7812 */ /* 0x000fe2000780c0ff */
[----:B------:R-:W-:Y:S02]  /*7740*/  IMAD.MOV.U32 R0, RZ, RZ, 0x1 ;  /* 0x00000001ff007424 */ /* 0x000fe400078e00ff */
[----:B------:R-:W-:-:S10]  /*7750*/  IMAD.MOV.U32 R12, RZ, RZ, RZ ;  /* 0x000000ffff0c7224 */ /* 0x000fd400078e00ff */
[----:B------:R-:W-:Y:S05]  /*7760*/  @!P0 BRA `(.L_x_199) ;  /* 0x0000000c00308947 */ /* 0x000fea0003800000 */
[----:B------:R-:W0:Y:S01]  /*7770*/  LDC R0, c[0x0][0x28c] ;  /* 0x0000a300ff007b82 */ /* 0x000e220000000800 */
[----:B------:R-:W-:Y:S01]  /*7780*/  ULDC UR5, c[0x0][0x600] ;  /* 0x0001800000057ab9 */ /* 0x000fe20000000800 */
[----:B------:R-:W-:Y:S01]  /*7790*/  ULDC UR4, c[0x0][0xc] ;  /* 0x0000030000047ab9 */ /* 0x000fe20000000800 */
[----:B------:R-:W-:Y:S01]  /*77a0*/  UIADD3 UR16, UR5, -0x1, URZ ;  /* 0xffffffff05107890 */ /* 0x000fe2000fffe03f */
[C---:B------:R-:W-:Y:S01]  /*77b0*/  LOP3.LUT P2, RZ, R18.reuse, 0x7f, RZ, 0xc0, !PT ;  /* 0x0000007f12ff7812 */ /* 0x040fe2000784c0ff */
[----:B------:R-:W-:Y:S01]  /*77c0*/  ULDC UR6, c[0x0][0x658] ;  /* 0x0001960000067ab9 */ /* 0x000fe20000000800 */
[----:B------:R-:W-:Y:S01]  /*77d0*/  ULDC UR5, c[0x0][0x10] ;  /* 0x0000040000057ab9 */ /* 0x000fe20000000800 */
[----:B------:R-:W-:Y:S01]  /*77e0*/  UMOV UR7, 0xffffffff ;  /* 0xffffffff00077882 */ /* 0x000fe20000000000 */
[----:B------:R-:W-:Y:S01]  /*77f0*/  UMOV UR8, 0x1 ;  /* 0x0000000100087882 */ /* 0x000fe20000000000 */
[----:B------:R-:W-:Y:S01]  /*7800*/  UIMAD.WIDE.U32 UR4, UR4, UR5, URZ ;  /* 0x00000005040472a5 */ /* 0x000fe2000f8e003f */
[----:B------:R-:W-:Y:S01]  /*7810*/  LOP3.LUT P0, RZ, R18, 0x1f, RZ, 0xc0, !PT ;  /* 0x0000001f12ff7812 */ /* 0x000fe2000780c0ff */
[----:B------:R-:W-:Y:S01]  /*7820*/  USHF.L.U32 UR7, UR7, UR6, URZ ;  /* 0x0000000607077299 */ /* 0x000fe2000800063f */
[----:B------:R-:W-:Y:S01]  /*7830*/  BSSY B0, `(.L_x_199) ;  /* 0x00000bf000007945 */ /* 0x000fe20003800000 */
[----:B------:R-:W-:Y:S01]  /*7840*/  USHF.L.U32 UR18, UR8, UR6, URZ ;  /* 0x0000000608127299 */ /* 0x000fe2000800063f */
[----:B------:R-:W-:Y:S01]  /*7850*/  IMAD.MOV.U32 R13, RZ, RZ, 0x1 ;  /* 0x00000001ff0d7424 */ /* 0x000fe200078e00ff */
[----:B------:R-:W-:Y:S01]  /*7860*/  LOP3.LUT R11, R19, 0x2, RZ, 0xfc, !PT ;  /* 0x00000002130b7812 */ /* 0x000fe200078efcff */
[----:B------:R-:W-:Y:S01]  /*7870*/  ULDC UR6, c[0x0][0x14] ;  /* 0x0000050000067ab9 */ /* 0x000fe20000000800 */
[----:B------:R-:W-:Y:S01]  /*7880*/  PLOP3.LUT P0, PT, P0, P2, PT, 0x8a, 0x0 ;  /* 0x000000000000781c */ /* 0x000fe20000705172 */
[----:B------:R-:W-:Y:S01]  /*7890*/  UIMAD.WIDE.U32 UR20, UR4, UR6, URZ ;  /* 0x00000006041472a5 */ /* 0x000fe2000f8e003f */
[----:B------:R-:W-:Y:S01]  /*78a0*/  IMAD.MOV.U32 R12, RZ, RZ, RZ ;  /* 0x000000ffff0c7224 */ /* 0x000fe200078e00ff */
[----:B------:R-:W-:-:S02]  /*78b0*/  UIMAD UR13, UR5, UR6, URZ ;  /* 0x00000006050d72a4 */ /* 0x000fc4000f8e023f */
[----:B------:R-:W-:Y:S01]  /*78c0*/  ULOP3.LUT UR17, URZ, UR7, URZ, 0x33, !UPT ;  /* 0x000000073f117292 */ /* 0x000fe2000f8e333f */
[----:B0-----:R-:W-:Y:S01]  /*78d0*/  VIADD R0, R0, 0x3f ;  /* 0x0000003f00007836 */ /* 0x001fe20000000000 */
[----:B------:R-:W-:Y:S01]  /*78e0*/  UIADD3 UR13, UR21, UR13, URZ ;  /* 0x0000000d150d7290 */ /* 0x000fe2000fffe03f */
[----:B------:R-:W-:-:S03]  /*78f0*/  ULDC.64 UR22, c[0x0][0x198] ;  /* 0x0000660000167ab9 */ /* 0x000fc60000000a00 */
[----:B------:R-:W-:-:S04]  /*7900*/  SHF.R.S32.HI R3, RZ, 0x1f, R0 ;  /* 0x0000001fff037819 */ /* 0x000fc80000011400 */
[----:B------:R-:W-:Y:S01]  /*7910*/  LEA.HI R3, R3, R0, RZ, 0x6 ;  /* 0x0000000003037211 */ /* 0x000fe200078f30ff */
[----:B------:R-:W-:-:S03]  /*7920*/  IMAD.MOV.U32 R0, RZ, RZ, 0x1 ;  /* 0x00000001ff007424 */ /* 0x000fc600078e00ff */
[----:B------:R-:W-:-:S05]  /*7930*/  SHF.R.S32.HI R3, RZ, 0x6, R3 ;  /* 0x00000006ff037819 */ /* 0x000fca0000011403 */
[----:B------:R-:W-:-:S07]  /*7940*/  VIADD R10, R3, 0x1 ;  /* 0x00000001030a7836 */ /* 0x000fce0000000000 */
.L_x_211:
[----:B------:R-:W-:-:S03]  /*7950*/  UMOV UR4, 0xffffffff ;  /* 0xffffffff00047882 */ /* 0x000fc60000000000 */
[----:B------:R-:W-:Y:S05]  /*7960*/  BRA.DIV UR4, `(.L_x_200) ;  /* 0x0000001204dc7947 */ /* 0x000fea000b800000 */
[----:B------:R-:W-:-:S13]  /*7970*/  ELECT P6, URZ, PT ;  /* 0x00000000003f782f */ /* 0x000fda00038c0000 */
.L_x_231:
[----:B------:R-:W0:Y:S01]  /*7980*/  LDC R4, c[0x0][0x28c] ;  /* 0x0000a300ff047b82 */ /* 0x000e220000000800 */
[----:B------:R-:W-:Y:S01]  /*7990*/  BSSY B1, `(.L_x_201) ;  /* 0x0000037000017945 */ /* 0x000fe20003800000 */
[----:B0-----:R-:W-:-:S13]  /*79a0*/  ISETP.LT.OR P6, PT, R4, 0x1, !P6 ;  /* 0x000000010400780c */ /* 0x001fda00077c1670 */
[----:B------:R-:W-:Y:S05]  /*79b0*/  @P6 BRA `(.L_x_202) ;  /* 0x0000000000d06947 */ /* 0x000fea0003800000 */
[----:B------:R-:W-:Y:S02]  /*79c0*/  IMAD R15, R9, 0x50, RZ ;  /* 0x00000050090f7824 */ /* 0x000fe400078e02ff */
[----:B------:R-:W-:Y:S02]  /*79d0*/  IMAD R18, R7, 0xc0, RZ ;  /* 0x000000c007127824 */ /* 0x000fe400078e02ff */
[----:B------:R-:W-:Y:S02]  /*79e0*/  IMAD.MOV.U32 R20, RZ, RZ, RZ ;  /* 0x000000ffff147224 */ /* 0x000fe400078e00ff */
[----:B------:R-:W-:Y:S02]  /*79f0*/  IMAD.MOV.U32 R4, RZ, RZ, R10 ;  /* 0x000000ffff047224 */ /* 0x000fe400078e000a */
[----:B------:R-:W-:Y:S02]  /*7a00*/  IMAD.MOV.U32 R5, RZ, RZ, R0 ;  /* 0x000000ffff057224 */ /* 0x000fe400078e0000 */
[----:B------:R-:W-:-:S07]  /*7a10*/  IMAD.MOV.U32 R6, RZ, RZ, R12 ;  /* 0x000000ffff067224 */ /* 0x000fce00078e000c */
.L_x_206:
[----:B------:R-:W0:Y:S01]  /*7a20*/  S2R R14, SR_CgaCtaId ;  /* 0x00000000000e7919 */ /* 0x000e220000008800 */
[----:B------:R-:W-:Y:S01]  /*7a30*/  MOV R7, 0x400 ;  /* 0x0000040000077802 */ /* 0x000fe20000000f00 */
[----:B------:R-:W1:Y:S03]  /*7a40*/  @!P2 LDC R9, c[0x0][0x500] ;  /* 0x00014000ff09ab82 */ /* 0x000e660000000800 */
[----:B0-----:R-:W-:Y:S02]  /*7a50*/  LEA R21, R14, R7, 0x18 ;  /* 0x000000070e157211 */ /* 0x001fe400078ec0ff */
[----:B------:R-:W-:-:S03]  /*7a60*/  SHF.L.U32 R7, R5, 0x1f, RZ ;  /* 0x0000001f05077819 */ /* 0x000fc600000006ff */
[----:B------:R-:W-:-:S04]  /*7a70*/  IMAD R14, R6, 0x8, R21 ;  /* 0x00000008060e7824 */ /* 0x000fc800078e0215 */
[----:B------:R-:W0:Y:S02]  /*7a80*/  SYNCS.PHASECHK.TRANS64.TRYWAIT P1, [R14+URZ+0x68], R7 ;  /* 0x000068070e0075a7 */ /* 0x000e24000802017f */
[----:B01----:R-:W-:Y:S05]  /*7a90*/  @!P1 BRA `(.L_x_203) ;  /* 0x0000001000b09947 */ /* 0x003fea0003800000 */
.L_x_232:
[----:B0-----:R-:W-:Y:S01]  /*7aa0*/  PRMT R7, R11, 0x9910, RZ ;  /* 0x000099100b077816 */ /* 0x001fe200000000ff */
[----:B------:R0:W-:Y:S03]  /*7ab0*/  @!P2 SYNCS.ARRIVE.TRANS64 RZ, [R14+URZ], R9 ;  /* 0x000000090effa9a7 */ /* 0x0001e6000800003f */
[----:B------:R-:W-:-:S13]  /*7ac0*/  ISETP.NE.AND P1, PT, R7, 0x2, PT ;  /* 0x000000020700780c */ /* 0x000fda0003f25270 */
[----:B0-----:R-:W-:Y:S05]  /*7ad0*/  @P1 BRA `(.L_x_204) ;  /* 0x0000000000041947 */ /* 0x001fea0003800000 */
[----:B------:R-:W-:Y:S01]  /*7ae0*/  BPT.TRAP 0x1 ;  /* 0x000000040000795c */ /* 0x000fe20000300000 */
.L_x_204:
[----:B------:R-:W-:Y:S05]  /*7af0*/  @P0 BRA `(.L_x_205) ;  /* 0x0000000000040947 */ /* 0x000fea0003800000 */
[----:B------:R-:W-:Y:S01]  /*7b00*/  BPT.TRAP 0x1 ;  /* 0x000000040000795c */ /* 0x000fe20000300000 */
.L_x_205:
[--C-:B------:R-:W-:Y:S01]  /*7b10*/  IMAD R7, R6, 0x3000, R21.reuse ;  /* 0x0000300006077824 */ /* 0x100fe200078e0215 */
[----:B------:R-:W-:Y:S01]  /*7b20*/  R2UR UR9, R14 ;  /* 0x000000000e0972ca */ /* 0x000fe200000e0000 */
[----:B------:R-:W-:Y:S01]  /*7b30*/  IMAD R21, R6, 0x1400, R21 ;  /* 0x0000140006157824 */ /* 0x000fe200078e0215 */
[----:B------:R-:W-:Y:S01]  /*7b40*/  UIADD3 UR4, UP0, UR22, 0xf0, URZ ;  /* 0x000000f016047890 */ /* 0x000fe2000ff1e03f */
[----:B------:R-:W-:Y:S01]  /*7b50*/  VIADD R4, R4, 0xffffffff ;  /* 0xffffffff04047836 */ /* 0x000fe20000000000 */
[----:B------:R-:W-:Y:S01]  /*7b60*/  R2UR UR5, R7 ;  /* 0x00000000070572ca */ /* 0x000fe200000e0000 */
[----:B------:R-:W-:Y:S01]  /*7b70*/  UIADD3 UR24, UP1, UR22, 0x1f0, URZ ;  /* 0x000001f016187890 */ /* 0x000fe2000ff3e03f */
[----:B------:R-:W-:Y:S01]  /*7b80*/  R2UR UR8, R21 ;  /* 0x00000000150872ca */ /* 0x000fe200000e0000 */
[----:B------:R-:W-:Y:S01]  /*7b90*/  VIADD R6, R6, 0x1 ;  /* 0x0000000106067836 */ /* 0x000fe20000000000 */
[----:B------:R-:W-:Y:S01]  /*7ba0*/  R2UR UR11, R18 ;  /* 0x00000000120b72ca */ /* 0x000fe200000e0000 */
[----:B------:R-:W-:Y:S01]  /*7bb0*/  UIADD3.X UR25, URZ, UR23, URZ, UP1, !UPT ;  /* 0x000000173f197290 */ /* 0x000fe20008ffe43f */
[----:B------:R-:W-:Y:S01]  /*7bc0*/  R2UR UR10, R20 ;  /* 0x00000000140a72ca */ /* 0x000fe200000e0000 */
[----:B------:R-:W-:Y:S01]  /*7bd0*/  UMOV UR6, 0x0 ;  /* 0x0000000000067882 */ /* 0x000fe20000000000 */
[----:B------:R-:W-:Y:S01]  /*7be0*/  R2UR UR12, R8 ;  /* 0x00000000080c72ca */ /* 0x000fe200000e0000 */
[----:B------:R-:W-:Y:S01]  /*7bf0*/  UMOV UR7, 0x10000000 ;  /* 0x1000000000077882 */ /* 0x000fe20000000000 */
[----:B------:R-:W-:Y:S01]  /*7c00*/  R2UR UR19, R15 ;  /* 0x000000000f1372ca */ /* 0x000fe200000e0000 */
[----:B------:R-:W-:Y:S01]  /*7c10*/  VIADD R20, R20, 0x40 ;  /* 0x0000004014147836 */ /* 0x000fe20000000000 */
[----:B------:R-:W-:Y:S01]  /*7c20*/  ISETP.GT.AND P3, PT, R4, 0x1, PT ;  /* 0x000000010400780c */ /* 0x000fe20003f64270 */
[----:B------:R-:W-:Y:S01]  /*7c30*/  UIADD3 UR14, UR5, 0x180, URZ ;  /* 0x00000180050e7890 */ /* 0x000fe2000fffe03f */
[----:B------:R-:W-:Y:S01]  /*7c40*/  ISETP.NE.AND P1, PT, R6, 0xd, PT ;  /* 0x0000000d0600780c */ /* 0x000fe20003f25270 */
[----:B------:R-:W-:-:S02]  /*7c50*/  UIADD3.X UR5, URZ, UR23, URZ, UP0, !UPT ;  /* 0x000000173f057290 */ /* 0x000fc400087fe43f */
[----:B------:R-:W-:Y:S01]  /*7c60*/  UIADD3 UR15, UR8, 0x27180, URZ ;  /* 0x00027180080f7890 */ /* 0x000fe2000fffe03f */
[----:B------:R-:W-:Y:S02]  /*7c70*/  SEL R14, RZ, 0x1, P1 ;  /* 0x00000001ff0e7807 */ /* 0x000fe40000800000 */
[----:B------:R-:W-:Y:S01]  /*7c80*/  UMOV UR8, UR14 ;  /* 0x0000000e00087c82 */ /* 0x000fe20008000000 */
[----:B------:R-:W-:Y:S02]  /*7c90*/  SEL R6, R6, RZ, P1 ;  /* 0x000000ff06067207 */ /* 0x000fe40000800000 */
[----:B------:R-:W-:Y:S01]  /*7ca0*/  LOP3.LUT R5, R5, R14, RZ, 0x3c, !PT ;  /* 0x0000000e05057212 */ /* 0x000fe200078e3cff */
[----:B------:R0:W-:Y:S02]  /*7cb0*/  UTMALDG.3D [UR8], [UR4], desc[UR6] ;  /* 0x00000608040075b4 */ /* 0x0001e40008011000 */
[----:B0-----:R-:W-:Y:S01]  /*7cc0*/  UMOV UR8, UR15 ;  /* 0x0000000f00087c82 */ /* 0x001fe20008000000 */
[----:B------:R-:W-:-:S02]  /*7cd0*/  UMOV UR11, UR19 ;  /* 0x00000013000b7c82 */ /* 0x000fc40008000000 */
[----:B------:R0:W-:Y:S02]  /*7ce0*/  UTMALDG.3D [UR8], [UR24], desc[UR6] ;  /* 0x00000608180075b4 */ /* 0x0001e40008011000 */
[----:B0-----:R-:W-:Y:S05]  /*7cf0*/  @P3 BRA `(.L_x_206) ;  /* 0xfffffffc00483947 */ /* 0x001fea000383ffff */
.L_x_202:
[----:B------:R-:W-:Y:S05]  /*7d00*/  BSYNC B1 ;  /* 0x0000000000017941 */ /* 0x000fea0003800000 */
.L_x_201:
[----:B------:R-:W-:Y:S01]  /*7d10*/  LOP3.LUT P3, RZ, R13, 0xff, RZ, 0xc0, !PT ;  /* 0x000000ff0dff7812 */ /* 0x000fe2000786c0ff */
[----:B------:R-:W-:Y:S01]  /*7d20*/  IMAD.IADD R12, R3, 0x1, R12 ;  /* 0x00000001030c7824 */ /* 0x000fe200078e020c */
[----:B------:R-:W-:Y:S01]  /*7d30*/  IADD3 R16, P4, R16, UR20, RZ ;  /* 0x0000001410107c10 */ /* 0x000fe2000ff9e0ff */
[----:B------:R-:W-:Y:S01]  /*7d40*/  ULDC.64 UR4, c[0x0][0x650] ;  /* 0x0001940000047ab9 */ /* 0x000fe20000000a00 */
[----:B------:R-:W-:Y:S01]  /*7d50*/  BSSY B1, `(.L_x_207) ;  /* 0x000006a000017945 */ /* 0x000fe20003800000 */
[----:B------:R-:W-:Y:S01]  /*7d60*/  IMAD.MOV.U32 R9, RZ, RZ, -0x1 ;  /* 0xffffffffff097424 */ /* 0x000fe200078e00ff */
[----:B------:R-:W-:Y:S01]  /*7d70*/  ISETP.GT.U32.AND P1, PT, R12, 0xc, PT ;  /* 0x0000000c0c00780c */ /* 0x000fe20003f24070 */
[----:B------:R-:W-:Y:S01]  /*7d80*/  IMAD.MOV.U32 R8, RZ, RZ, -0x1 ;  /* 0xffffffffff087424 */ /* 0x000fe200078e00ff */
[----:B------:R-:W-:Y:S02]  /*7d90*/  IADD3.X R17, R17, UR13, RZ, P4, !PT ;  /* 0x0000000d11117c10 */ /* 0x000fe4000a7fe4ff */
[----:B------:R-:W-:-:S02]  /*7da0*/  ISETP.LT.U32.AND P1, PT, R3, 0xd, P1 ;  /* 0x0000000d0300780c */ /* 0x000fc40000f21070 */
[----:B------:R-:W-:Y:S01]  /*7db0*/  PRMT R13, RZ, 0x7610, R13 ;  /* 0x00007610ff0d7816 */ /* 0x000fe2000000000d */
[----:B------:R-:W0:Y:S01]  /*7dc0*/  @P3 S2R R5, SR_CgaCtaId ;  /* 0x0000000000053919 */ /* 0x000e220000008800 */
[----:B------:R-:W-:-:S04]  /*7dd0*/  @P3 MOV R4, 0x400 ;  /* 0x0000040000043802 */ /* 0x000fc80000000f00 */
[----:B0-----:R-:W-:Y:S01]  /*7de0*/  @P3 LEA R6, R5, R4, 0x18 ;  /* 0x0000000405063211 */ /* 0x001fe200078ec0ff */
[----:B------:R-:W-:-:S03]  /*7df0*/  IMAD.WIDE.U32 R4, R12, 0x4ec4ec4f, RZ ;  /* 0x4ec4ec4f0c047825 */ /* 0x000fc600078e00ff */
[----:B------:R0:W-:Y:S01]  /*7e00*/  @P3 SYNCS.ARRIVE.TRANS64.A1T0 RZ, [R6+URZ+0xe8], RZ ;  /* 0x0000e8ff06ff39a7 */ /* 0x0001e2000810003f */
[----:B------:R-:W-:Y:S02]  /*7e10*/  ISETP.GE.U32.AND P3, PT, R3, 0xd, PT ;  /* 0x0000000d0300780c */ /* 0x000fe40003f66070 */
[----:B------:R-:W-:Y:S02]  /*7e20*/  SHF.R.U32.HI R7, RZ, 0x2, R5 ;  /* 0x00000002ff077819 */ /* 0x000fe40000011605 */
[----:B------:R-:W-:Y:S02]  /*7e30*/  SEL R5, RZ, 0x1, !P1 ;  /* 0x00000001ff057807 */ /* 0x000fe40004800000 */
[----:B------:R-:W-:Y:S01]  /*7e40*/  ISETP.GE.U32.AND P1, PT, R16, UR4, PT ;  /* 0x0000000410007c0c */ /* 0x000fe2000bf26070 */
[----:B------:R-:W-:Y:S01]  /*7e50*/  IMAD R12, R7, -0xd, R12 ;  /* 0xfffffff3070c7824 */ /* 0x000fe200078e020c */
[----:B------:R-:W-:Y:S02]  /*7e60*/  LOP3.LUT R0, R0, R5, RZ, 0x3c, !PT ;  /* 0x0000000500007212 */ /* 0x000fe400078e3cff */
[----:B------:R-:W-:-:S02]  /*7e70*/  ISETP.GE.U32.AND.EX P1, PT, R17, UR5, PT, P1 ;  /* 0x0000000511007c0c */ /* 0x000fc4000bf26110 */
[----:B------:R-:W-:Y:S02]  /*7e80*/  PRMT R4, RZ, 0x7610, R4 ;  /* 0x00007610ff047816 */ /* 0x000fe40000000004 */
[----:B------:R-:W-:Y:S01]  /*7e90*/  @P3 LOP3.LUT R0, R0, 0x1, R7, 0x78, !PT ;  /* 0x0000000100003812 */ /* 0x000fe200078e7807 */
[----:B------:R-:W-:-:S08]  /*7ea0*/  IMAD.MOV.U32 R7, RZ, RZ, -0x1 ;  /* 0xffffffffff077424 */ /* 0x000fd000078e00ff */
[----:B0-----:R-:W-:Y:S05]  /*7eb0*/  @P1 BRA `(.L_x_208) ;  /* 0x00000004004c1947 */ /* 0x001fea0003800000 */
[----:B------:R-:W-:Y:S01]  /*7ec0*/  ULDC.64 UR4, c[0x0][0x628] ;  /* 0x00018a0000047ab9 */ /* 0x000fe20000000a00 */
[----:B------:R-:W0:Y:S01]  /*7ed0*/  S2R R15, SR_CTAID.X ;  /* 0x00000000000f7919 */ /* 0x000e220000002500 */
[----:B------:R-:W-:Y:S01]  /*7ee0*/  ISETP.NE.U32.AND P1, PT, RZ, UR4, PT ;  /* 0x00000004ff007c0c */ /* 0x000fe2000bf25070 */
[----:B------:R-:W-:Y:S01]  /*7ef0*/  ULDC UR7, c[0x0][0x630] ;  /* 0x00018c0000077ab9 */ /* 0x000fe20000000800 */
[----:B------:R-:W-:Y:S01]  /*7f00*/  IMAD.MOV.U32 R4, RZ, RZ, R16 ;  /* 0x000000ffff047224 */ /* 0x000fe200078e0010 */
[----:B------:R-:W1:Y:S01]  /*7f10*/  S2R R14, SR_CTAID.Y ;  /* 0x00000000000e7919 */ /* 0x000e620000002600 */
[----:B------:R-:W-:Y:S01]  /*7f20*/  ISETP.NE.AND.EX P1, PT, RZ, UR5, PT, P1 ;  /* 0x00000005ff007c0c */ /* 0x000fe2000bf25310 */
[----:B------:R-:W-:-:S12]  /*7f30*/  IMAD.MOV.U32 R5, RZ, RZ, R17 ;  /* 0x000000ffff057224 */ /* 0x000fd800078e0011 */
[----:B------:R-:W-:Y:S05]  /*7f40*/  @!P1 BRA `(.L_x_209) ;  /* 0x0000000000289947 */ /* 0x000fea0003800000 */
[----:B------:R-:W-:Y:S02]  /*7f50*/  ULDC UR6, c[0x0][0x634] ;  /* 0x00018d0000067ab9 */ /* 0x000fe40000000800 */
[----:B------:R-:W-:-:S05]  /*7f60*/  IADD3 R9, P1, R16, UR6, RZ ;  /* 0x0000000610097c10 */ /* 0x000fca000ff3e0ff */
[----:B------:R-:W-:-:S04]  /*7f70*/  IMAD.X R21, RZ, RZ, R17, P1 ;  /* 0x000000ffff157224 */ /* 0x000fc800008e0611 */
[----:B------:R-:W-:-:S04]  /*7f80*/  IMAD.WIDE.U32 R6, R21, UR4, RZ ;  /* 0x0000000415067c25 */ /* 0x000fc8000f8e00ff */
[----:B------:R-:W-:-:S04]  /*7f90*/  IMAD.WIDE.U32 R6, P1, R9, UR5, R6 ;  /* 0x0000000509067c25 */ /* 0x000fc8000f820006 */
[----:B------:R-:W-:-:S04]  /*7fa0*/  IMAD.WIDE.U32 R8, R9, UR4, RZ ;  /* 0x0000000409087c25 */ /* 0x000fc8000f8e00ff */
[----:B------:R-:W-:Y:S01]  /*7fb0*/  IMAD.X R5, RZ, RZ, RZ, P1 ;  /* 0x000000ffff057224 */ /* 0x000fe200008e06ff */
[----:B------:R-:W-:Y:S01]  /*7fc0*/  IADD3 RZ, P1, R9, R6, RZ ;  /* 0x0000000609ff7210 */ /* 0x000fe20007f3e0ff */
[----:B------:R-:W-:-:S04]  /*7fd0*/  IMAD.MOV.U32 R4, RZ, RZ, R7 ;  /* 0x000000ffff047224 */ /* 0x000fc800078e0007 */
[----:B------:R-:W-:-:S08]  /*7fe0*/  IMAD.WIDE.U32.X R4, R21, UR5, R4, P1 ;  /* 0x0000000515047c25 */ /* 0x000fd000088e0404 */
.L_x_209:
[--C-:B------:R-:W-:Y:S01]  /*7ff0*/  SHF.R.U64 R8, R4, UR7, R5.reuse ;  /* 0x0000000704087c19 */ /* 0x100fe20008001205 */
[----:B------:R-:W-:Y:S01]  /*8000*/  ULDC.64 UR4, c[0x0][0x620] ;  /* 0x0001880000047ab9 */ /* 0x000fe20000000a00 */
[----:B------:R-:W-:Y:S01]  /*8010*/  SHF.R.U32.HI R4, RZ, UR7, R5 ;  /* 0x00000007ff047c19 */ /* 0x000fe20008011605 */
[----:B------:R-:W2:Y:S01]  /*8020*/  LDC R24, c[0x0][0x144] ;  /* 0x00005100ff187b82 */ /* 0x000ea20000000800 */
[----:B------:R-:W-:Y:S01]  /*8030*/  IADD3 R7, P1, RZ, -R8, RZ ;  /* 0x80000008ff077210 */ /* 0x000fe20007f3e0ff */
[----:B------:R-:W-:Y:S01]  /*8040*/  ULDC.64 UR8, c[0x0][0x640] ;  /* 0x0001900000087ab9 */ /* 0x000fe20000000a00 */
[----:B0-----:R-:W-:Y:S01]  /*8050*/  I2FP.F32.U32 R9, R15 ;  /* 0x0000000f00097245 */ /* 0x001fe20000201000 */
[----:B------:R-:W-:Y:S02]  /*8060*/  ULDC UR6, c[0x0][0x608] ;  /* 0x0001820000067ab9 */ /* 0x000fe40000000800 */
[----:B------:R-:W-:Y:S01]  /*8070*/  IMAD.X R4, RZ, RZ, ~R4, P1 ;  /* 0x000000ffff047224 */ /* 0x000fe200008e0e04 */
[----:B------:R-:W-:Y:S01]  /*8080*/  ISETP.NE.U32.AND P1, PT, RZ, UR8, PT ;  /* 0x00000008ff007c0c */ /* 0x000fe2000bf25070 */
[----:B------:R-:W0:Y:S02]  /*8090*/  LDC R21, c[0x0][0x148] ;  /* 0x00005200ff157b82 */ /* 0x000e240000000800 */
[----:B------:R-:W-:Y:S01]  /*80a0*/  IMAD R6, R4, UR4, RZ ;  /* 0x0000000404067c24 */ /* 0x000fe2000f8e02ff */
[----:B------:R-:W-:Y:S01]  /*80b0*/  ISETP.NE.AND.EX P1, PT, RZ, UR9, PT, P1 ;  /* 0x00000009ff007c0c */ /* 0x000fe2000bf25310 */
[----:B------:R-:W-:Y:S01]  /*80c0*/  IMAD.WIDE.U32 R4, R7, UR4, R16 ;  /* 0x0000000407047c25 */ /* 0x000fe2000f8e0010 */
[----:B------:R-:W-:-:S03]  /*80d0*/  ULDC UR4, c[0x0][0x150] ;  /* 0x0000540000047ab9 */ /* 0x000fc60000000800 */
[----:B------:R-:W-:Y:S02]  /*80e0*/  IMAD R7, R7, UR5, R6 ;  /* 0x0000000507077c24 */ /* 0x000fe4000f8e0206 */
[----:B------:R-:W-:Y:S01]  /*80f0*/  FMUL R6, R9, UR4 ;  /* 0x0000000409067c20 */ /* 0x000fe20008400000 */
[----:B------:R-:W-:Y:S01]  /*8100*/  ULDC UR4, c[0x0][0x618] ;  /* 0x0001860000047ab9 */ /* 0x000fe20000000800 */
[----:B------:R-:W-:Y:S01]  /*8110*/  ULDC UR5, c[0x0][0x154] ;  /* 0x0000550000057ab9 */ /* 0x000fe20000000800 */
[----:B------:R-:W-:-:S03]  /*8120*/  IMAD.IADD R5, R5, 0x1, R7 ;  /* 0x0000000105057824 */ /* 0x000fc600078e0207 */
[----:B------:R-:W3:Y:S02]  /*8130*/  F2I.U32.TRUNC.NTZ R6, R6 ;  /* 0x0000000600067305 */ /* 0x000ee4000020f000 */
[----:B------:R-:W-:Y:S02]  /*8140*/  SHF.R.U64 R9, R4, UR4, R5 ;  /* 0x0000000404097c19 */ /* 0x000fe40008001205 */
[----:B-1----:R-:W-:-:S05]  /*8150*/  I2FP.F32.U32 R4, R14 ;  /* 0x0000000e00047245 */ /* 0x002fca0000201000 */
[----:B------:R-:W-:Y:S01]  /*8160*/  FMUL R22, R4, UR5 ;  /* 0x0000000504167c20 */ /* 0x000fe20008400000 */
[----:B------:R-:W-:Y:S01]  /*8170*/  SHF.R.U32.HI R4, RZ, UR4, R5 ;  /* 0x00000004ff047c19 */ /* 0x000fe20008011605 */
[----:B------:R-:W-:-:S03]  /*8180*/  ULDC UR4, c[0x0][0x658] ;  /* 0x0001960000047ab9 */ /* 0x000fc60000000800 */
[--C-:B------:R-:W-:Y:S01]  /*8190*/  SHF.R.U64 R20, R9, UR6, R4.reuse ;  /* 0x0000000609147c19 */ /* 0x100fe20008001204 */
[----:B------:R-:W1:Y:S01]  /*81a0*/  F2I.U32.TRUNC.NTZ R22, R22 ;  /* 0x0000001600167305 */ /* 0x000e62000020f000 */
[----:B------:R-:W-:Y:S01]  /*81b0*/  SHF.R.U32.HI R5, RZ, UR6, R4 ;  /* 0x00000006ff057c19 */ /* 0x000fe20008011604 */
[----:B---3--:R-:W-:-:S03]  /*81c0*/  IMAD.MOV R6, RZ, RZ, -R6 ;  /* 0x000000ffff067224 */ /* 0x008fc600078e0a06 */
[----:B------:R-:W-:Y:S01]  /*81d0*/  SHF.R.U64 R18, R20, UR4, R5 ;  /* 0x0000000414127c19 */ /* 0x000fe20008001205 */
[----:B--2---:R-:W-:Y:S01]  /*81e0*/  IMAD R15, R24, R6, R15 ;  /* 0x00000006180f7224 */ /* 0x004fe200078e020f */
[----:B------:R-:W-:-:S03]  /*81f0*/  SHF.R.U32.HI R23, RZ, UR4, R5 ;  /* 0x00000004ff177c19 */ /* 0x000fc60008011605 */
[----:B------:R-:W-:Y:S02]  /*8200*/  IMAD.MOV.U32 R4, RZ, RZ, R18 ;  /* 0x000000ffff047224 */ /* 0x000fe400078e0012 */
[----:B------:R-:W-:Y:S01]  /*8210*/  IMAD.MOV.U32 R5, RZ, RZ, R23 ;  /* 0x000000ffff057224 */ /* 0x000fe200078e0017 */
[----:B-1----:R-:W-:Y:S06]  /*8220*/  @!P1 BRA `(.L_x_210) ;  /* 0x0000000000289947 */ /* 0x002fec0003800000 */
[----:B------:R-:W-:Y:S02]  /*8230*/  ULDC UR4, c[0x0][0x64c] ;  /* 0x0001930000047ab9 */ /* 0x000fe40000000800 */
[----:B------:R-:W-:-:S05]  /*8240*/  IADD3 R5, P1, R18, UR4, RZ ;  /* 0x0000000412057c10 */ /* 0x000fca000ff3e0ff */
[----:B------:R-:W-:-:S04]  /*8250*/  IMAD.X R23, RZ, RZ, R23, P1 ;  /* 0x000000ffff177224 */ /* 0x000fc800008e0617 */
[----:B------:R-:W-:-:S04]  /*8260*/  IMAD.WIDE.U32 R6, R23, UR8, RZ ;  /* 0x0000000817067c25 */ /* 0x000fc8000f8e00ff */
[----:B------:R-:W-:-:S04]  /*8270*/  IMAD.WIDE.U32 R6, P1, R5, UR9, R6 ;  /* 0x0000000905067c25 */ /* 0x000fc8000f820006 */
[----:B------:R-:W-:-:S04]  /*8280*/  IMAD.WIDE.U32 R4, R5, UR8, RZ ;  /* 0x0000000805047c25 */ /* 0x000fc8000f8e00ff */
[----:B------:R-:W-:Y:S01]  /*8290*/  IMAD.MOV.U32 R4, RZ, RZ, R7 ;  /* 0x000000ffff047224 */ /* 0x000fe200078e0007 */
[----:B------:R-:W-:Y:S01]  /*82a0*/  IADD3 RZ, P3, R5, R6, RZ ;  /* 0x0000000605ff7210 */ /* 0x000fe20007f7e0ff */
[----:B------:R-:W-:-:S04]  /*82b0*/  IMAD.X R5, RZ, RZ, RZ, P1 ;  /* 0x000000ffff057224 */ /* 0x000fc800008e06ff */
[----:B------:R-:W-:-:S08]  /*82c0*/  IMAD.WIDE.U32.X R4, R23, UR9, R4, P3 ;  /* 0x0000000917047c25 */ /* 0x000fd000098e0404 */
.L_x_210:
[----:B------:R-:W-:Y:S01]  /*82d0*/  ISETP.NE.AND P1, PT, R2, 0x1, PT ;  /* 0x000000010200780c */ /* 0x000fe20003f25270 */
[----:B------:R-:W-:Y:S01]  /*82e0*/  ULDC UR4, c[0x0][0x648] ;  /* 0x0001920000047ab9 */ /* 0x000fe20000000800 */
[----:B------:R-:W-:Y:S01]  /*82f0*/  LOP3.LUT R20, R20, UR17, RZ, 0xc0, !PT ;  /* 0x0000001114147c12 */ /* 0x000fe2000f8ec0ff */
[----:B------:R-:W-:Y:S01]  /*8300*/  IMAD.MOV R22, RZ, RZ, -R22 ;  /* 0x000000ffff167224 */ /* 0x000fe200078e0a16 */
[----:B------:R-:W-:Y:S01]  /*8310*/  SHF.R.U64 R5, R4, UR4, R5 ;  /* 0x0000000404057c19 */ /* 0x000fe20008001205 */
[----:B------:R-:W-:Y:S01]  /*8320*/  ULDC UR4, c[0x0][0x638] ;  /* 0x00018e0000047ab9 */ /* 0x000fe20000000800 */
[----:B------:R-:W-:Y:S01]  /*8330*/  LOP3.LUT R9, R9, UR16, RZ, 0xc0, !PT ;  /* 0x0000001009097c12 */ /* 0x000fe2000f8ec0ff */
[----:B------:R-:W-:Y:S01]  /*8340*/  ULDC UR5, c[0x0][0x610] ;  /* 0x0001840000057ab9 */ /* 0x000fe20000000800 */
[----:B------:R-:W-:Y:S02]  /*8350*/  IMAD.MOV.U32 R4, RZ, RZ, 0x1 ;  /* 0x00000001ff047424 */ /* 0x000fe400078e00ff */
[----:B------:R-:W-:-:S02]  /*8360*/  IMAD.MOV R7, RZ, RZ, -R5 ;  /* 0x000000ffff077224 */ /* 0x000fc400078e0a05 */
[----:B------:R-:W-:Y:S02]  /*8370*/  IMAD R20, R5, UR18, R20 ;  /* 0x0000001205147c24 */ /* 0x000fe4000f8e0214 */
[----:B0-----:R-:W-:Y:S02]  /*8380*/  @P1 IMAD R15, R21, R22, R14 ;  /* 0x00000016150f1224 */ /* 0x001fe400078e020e */
[----:B------:R-:W-:Y:S01]  /*8390*/  IMAD R18, R7, UR4, R18 ;  /* 0x0000000407127c24 */ /* 0x000fe2000f8e0212 */
[----:B------:R-:W-:Y:S01]  /*83a0*/  ULDC UR4, c[0x0][0x600] ;  /* 0x0001800000047ab9 */ /* 0x000fe20000000800 */
[----:B------:R-:W-:Y:S02]  /*83b0*/  IMAD R15, R20, UR5, R15 ;  /* 0x00000005140f7c24 */ /* 0x000fe4000f8e020f */
[----:B------:R-:W-:-:S05]  /*83c0*/  IMAD R18, R18, UR4, R9 ;  /* 0x0000000412127c24 */ /* 0x000fca000f8e0209 */
[----:B------:R-:W-:Y:S02]  /*83d0*/  SEL R9, R18, R15, !P1 ;  /* 0x0000000f12097207 */ /* 0x000fe40004800000 */
[----:B------:R-:W-:-:S07]  /*83e0*/  SEL R7, R15, R18, !P1 ;  /* 0x000000120f077207 */ /* 0x000fce0004800000 */
.L_x_208:
[----:B------:R-:W-:Y:S05]  /*83f0*/  BSYNC B1 ;  /* 0x0000000000017941 */ /* 0x000fea0003800000 */
.L_x_207:
[----:B------:R-:W-:-:S13]  /*8400*/  LOP3.LUT P1, RZ, R4, 0xff, RZ, 0xc0, !PT ;  /* 0x000000ff04ff7812 */ /* 0x000fda000782c0ff */
[----:B------:R-:W-:Y:S05]  /*8410*/  @P1 BRA `(.L_x_211) ;  /* 0xfffffff4004c1947 */ /* 0x000fea000383ffff */
[----:B------:R-:W-:Y:S05]  /*8420*/  BSYNC B0 ;  /* 0x0000000000007941 */ /* 0x000fea0003800000 */
.L_x_199:
[----:B------:R-:W-:-:S03]  /*8430*/  UMOV UR4, 0xffffffff ;  /* 0xffffffff00047882 */ /* 0x000fc60000000000 */
[----:B------:R-:W-:Y:S05]  /*8440*/  BRA.DIV UR4, `(.L_x_212) ;  /* 0x0000000a04587947 */ /* 0x000fea000b800000 */
[----:B------:R-:W-:-:S13]  /*8450*/  ELECT P6, URZ, PT ;  /* 0x00000000003f782f */ /* 0x000fda00038c0000 */
.L_x_235:
[----:B------:R-:W-:Y:S04]  /*8460*/  BSSY B0, `(.L_x_213) ;  /* 0x000007c000007945 */ /* 0x000fe80003800000 */
[----:B------:R-:W-:Y:S05]  /*8470*/  @!P6 BRA `(.L_x_214) ;  /* 0x0000000400e8e947 */ /* 0x000fea0003800000 */
[----:B------:R-:W-:-:S04]  /*8480*/  LOP3.LUT R19, R19, 0x2, RZ, 0xfc, !PT ;  /* 0x0000000213137812 */ /* 0x000fc800078efcff */
[----:B------:R-:W-:-:S13]  /*8490*/  ISETP.NE.AND P0, PT, R19, 0x3, PT ;  /* 0x000000031300780c */ /* 0x000fda0003f05270 */
[----:B------:R-:W-:Y:S05]  /*84a0*/  @!P0 BRA `(.L_x_215) ;  /* 0x0000000000048947 */ /* 0x000fea0003800000 */
[----:B------:R-:W-:Y:S01]  /*84b0*/  BPT.TRAP 0x1 ;  /* 0x000000040000795c */ /* 0x000fe20000300000 */
.L_x_215:
[----:B------:R-:W0:Y:S01]  /*84c0*/  S2R R3, SR_CgaCtaId ;  /* 0x0000000000037919 */ /* 0x000e220000008800 */
[----:B------:R-:W-:-:S04]  /*84d0*/  MOV R2, 0x400 ;  /* 0x0000040000027802 */ /* 0x000fc80000000f00 */
[----:B0-----:R-:W-:Y:S02]  /*84e0*/  LEA R3, R3, R2, 0x18 ;  /* 0x0000000203037211 */ /* 0x001fe400078ec0ff */
[----:B------:R-:W-:-:S03]  /*84f0*/  SHF.L.U32 R2, R0, 0x1f, RZ ;  /* 0x0000001f00027819 */ /* 0x000fc600000006ff */
[----:B------:R-:W-:-:S04]  /*8500*/  VIADD R3, R3, 0x68 ;  /* 0x0000006803037836 */ /* 0x000fc80000000000 */
[C---:B------:R-:W-:Y:S02]  /*8510*/  IMAD R7, R12.reuse, 0x8, R3 ;  /* 0x000000080c077824 */ /* 0x040fe400078e0203 */
[----:B------:R-:W-:Y:S02]  /*8520*/  VIADD R12, R12, 0x1 ;  /* 0x000000010c0c7836 */ /* 0x000fe40000000000 */
[----:B------:R-:W0:Y:S03]  /*8530*/  SYNCS.PHASECHK.TRANS64.TRYWAIT P0, [R7+URZ], R2 ;  /* 0x00000002070075a7 */ /* 0x000e26000800017f */
[----:B------:R-:W-:-:S04]  /*8540*/  ISETP.NE.AND P1, PT, R12, 0xd, PT ;  /* 0x0000000d0c00780c */ /* 0x000fc80003f25270 */
[----:B------:R-:W-:Y:S02]  /*8550*/  SEL R5, RZ, 0x1, P1 ;  /* 0x00000001ff057807 */ /* 0x000fe40000800000 */
[----:B------:R-:W-:Y:S02]  /*8560*/  SEL R12, R12, RZ, P1 ;  /* 0x000000ff0c0c7207 */ /* 0x000fe40000800000 */
[----:B------:R-:W-:-:S03]  /*8570*/  LOP3.LUT R5, R0, R5, RZ, 0x3c, !PT ;  /* 0x0000000500057212 */ /* 0x000fc600078e3cff */
[----:B------:R-:W-:Y:S01]  /*8580*/  IMAD R9, R12, 0x8, R3 ;  /* 0x000000080c097824 */ /* 0x000fe200078e0203 */
[----:B------:R-:W-:Y:S01]  /*8590*/  SHF.L.U32 R4, R5, 0x1f, RZ ;  /* 0x0000001f05047819 */ /* 0x000fe200000006ff */
[----:B0-----:R-:W-:Y:S06]  /*85a0*/  @!P0 BRA `(.L_x_216) ;  /* 0x0000000800208947 */ /* 0x001fec0003800000 */
.L_x_236:
[----:B------:R-:W1:Y:S01]  /*85b0*/  SYNCS.PHASECHK.TRANS64.TRYWAIT P0, [R9+URZ], R4 ;  /* 0x00000004090075a7 */ /* 0x000e62000800017f */
[----:B------:R-:W-:-:S05]  /*85c0*/  VIADD R0, R12, 0x1 ;  /* 0x000000010c007836 */ /* 0x000fca0000000000 */
[----:B------:R-:W-:-:S04]  /*85d0*/  ISETP.NE.AND P1, PT, R0, 0xd, PT ;  /* 0x0000000d0000780c */ /* 0x000fc80003f25270 */
[----:B0-----:R-:W-:Y:S02]  /*85e0*/  SEL R2, RZ, 0x1, P1 ;  /* 0x00000001ff027807 */ /* 0x001fe40000800000 */
[----:B------:R-:W-:Y:S02]  /*85f0*/  SEL R0, R0, RZ, P1 ;  /* 0x000000ff00007207 */ /* 0x000fe40000800000 */
[----:B------:R-:W-:-:S03]  /*8600*/  LOP3.LUT R7, R5, R2, RZ, 0x3c, !PT ;  /* 0x0000000205077212 */ /* 0x000fc600078e3cff */
[----:B------:R-:W-:Y:S01]  /*8610*/  IMAD R6, R0, 0x8, R3 ;  /* 0x0000000800067824 */ /* 0x000fe200078e0203 */
[----:B------:R-:W-:Y:S01]  /*8620*/  SHF.L.U32 R5, R7, 0x1f, RZ ;  /* 0x0000001f07057819 */ /* 0x000fe200000006ff */
[----:B-1----:R-:W-:Y:S06]  /*8630*/  @!P0 BRA `(.L_x_217) ;  /* 0x0000000800108947 */ /* 0x002fec0003800000 */
.L_x_237:
[----:B------:R-:W1:Y:S01]  /*8640*/  SYNCS.PHASECHK.TRANS64.TRYWAIT P0, [R6+URZ], R5 ;  /* 0x00000005060075a7 */ /* 0x000e62000800017f */
[----:B------:R-:W-:-:S05]  /*8650*/  VIADD R0, R0, 0x1 ;  /* 0x0000000100007836 */ /* 0x000fca0000000000 */
[----:B------:R-:W-:-:S04]  /*8660*/  ISETP.NE.AND P1, PT, R0, 0xd, PT ;  /* 0x0000000d0000780c */ /* 0x000fc80003f25270 */
[----:B------:R-:W-:Y:S02]  /*8670*/  SEL R2, RZ, 0x1, P1 ;  /* 0x00000001ff027807 */ /* 0x000fe40000800000 */
[----:B------:R-:W-:Y:S02]  /*8680*/  SEL R0, R0, RZ, P1 ;  /* 0x000000ff00007207 */ /* 0x000fe40000800000 */
[----:B------:R-:W-:-:S03]  /*8690*/  LOP3.LUT R7, R7, R2, RZ, 0x3c, !PT ;  /* 0x0000000207077212 */ /* 0x000fc600078e3cff */
[----:B0-----:R-:W-:Y:S01]  /*86a0*/  IMAD R9, R0, 0x8, R3 ;  /* 0x0000000800097824 */ /* 0x001fe200078e0203 */
[----:B------:R-:W-:Y:S01]  /*86b0*/  SHF.L.U32 R4, R7, 0x1f, RZ ;  /* 0x0000001f07047819 */ /* 0x000fe200000006ff */
[----:B-1----:R-:W-:Y:S06]  /*86c0*/  @!P0 BRA `(.L_x_218) ;  /* 0x0000000800008947 */ /* 0x002fec0003800000 */
.L_x_238:
        /* <DEDUP_REMOVED lines=9> */
.L_x_239:
        /* <DEDUP_REMOVED lines=9> */
.L_x_240:
        /* <DEDUP_REMOVED lines=9> */
.L_x_241:
        /* <DEDUP_REMOVED lines=9> */
.L_x_242:
        /* <DEDUP_REMOVED lines=9> */
.L_x_243:
        /* <DEDUP_REMOVED lines=9> */
.L_x_244:
        /* <DEDUP_REMOVED lines=9> */
.L_x_245:
        /* <DEDUP_REMOVED lines=9> */
.L_x_246:
[----:B------:R-:W1:Y:S01]  /*8b50*/  SYNCS.PHASECHK.TRANS64.TRYWAIT P0, [R9+URZ], R4 ;  /* 0x00000004090075a7 */ /* 0x000e62000800017f */
[----:B------:R-:W-:-:S05]  /*8b60*/  VIADD R0, R0, 0x1 ;  /* 0x0000000100007836 */ /* 0x000fca0000000000 */
[----:B------:R-:W-:-:S04]  /*8b70*/  ISETP.NE.AND P1, PT, R0, 0xd, PT ;  /* 0x0000000d0000780c */ /* 0x000fc80003f25270 */
[----:B------:R-:W-:Y:S02]  /*8b80*/  SEL R2, RZ, 0x1, P1 ;  /* 0x00000001ff027807 */ /* 0x000fe40000800000 */
[----:B------:R-:W-:Y:S02]  /*8b90*/  SEL R0, R0, RZ, P1 ;  /* 0x000000ff00007207 */ /* 0x000fe40000800000 */
[----:B------:R-:W-:Y:S01]  /*8ba0*/  LOP3.LUT R2, R7, R2, RZ, 0x3c, !PT ;  /* 0x0000000207027212 */ /* 0x000fe200078e3cff */
[----:B-1----:R-:W-:Y:S06]  /*8bb0*/  @!P0 BRA `(.L_x_227) ;  /* 0x0000000400788947 */ /* 0x002fec0003800000 */
.L_x_247:
[----:B------:R-:W-:Y:S01]  /*8bc0*/  IMAD R3, R0, 0x8, R3 ;  /* 0x0000000800037824 */ /* 0x000fe200078e0203 */
[----:B------:R-:W-:-:S07]  /*8bd0*/  SHF.L.U32 R0, R2, 0x1f, RZ ;  /* 0x0000001f02007819 */ /* 0x000fce00000006ff */
.L_x_228:
[----:B--2---:R2:W3:Y:S02]  /*8be0*/  SYNCS.PHASECHK.TRANS64.TRYWAIT P0, [R3+URZ], R0 ;  /* 0x00000000030075a7 */ /* 0x0044e4000800017f */
[----:B---3--:R-:W-:Y:S05]  /*8bf0*/  @!P0 NANOSLEEP.SYNCS 0x989680 ;  /* 0x009896800000895d */ /* 0x008fea0003900000 */
[----:B------:R-:W3:Y:S02]  /*8c00*/  @!P0 SYNCS.PHASECHK.TRANS64 P0, [R3+URZ], R0 ;  /* 0x00000000030085a7 */ /* 0x000ee4000800007f */
[----:B---3--:R-:W-:Y:S05]  /*8c10*/  @!P0 BRA `(.L_x_228) ;  /* 0xfffffffc00f08947 */ /* 0x008fea000383ffff */
.L_x_214:
[----:B------:R-:W-:Y:S05]  /*8c20*/  BSYNC B0 ;  /* 0x0000000000007941 */ /* 0x000fea0003800000 */
.L_x_213:
[----:B------:R-:W-:Y:S05]  /*8c30*/  EXIT ;  /* 0x000000000000794d */ /* 0x000fea0003800000 */
.L_x_18:
[----:B----4-:R4:W0:Y:S02]  /*8c40*/  SYNCS.PHASECHK.TRANS64.TRYWAIT P1, [R3+URZ], R0 ;  /* 0x00000000030075a7 */ /* 0x010824000802017f */
[----:B0-----:R-:W-:Y:S05]  /*8c50*/  @!P1 NANOSLEEP.SYNCS 0x989680 ;  /* 0x009896800000995d */ /* 0x001fea0003900000 */
[----:B------:R-:W0:Y:S02]  /*8c60*/  @!P1 SYNCS.PHASECHK.TRANS64 P1, [R3+URZ], R0 ;  /* 0x00000000030095a7 */ /* 0x000e24000802007f */
[----:B0-----:R-:W-:Y:S05]  /*8c70*/  @!P1 BRA `(.L_x_18) ;  /* 0xfffffffc00f09947 */ /* 0x001fea000383ffff */
[----:B------:R-:W-:Y:S05]  /*8c80*/  BRA `(.L_x_17) ;  /* 0xffffff8400cc7947 */ /* 0x000fea000383ffff */
.L_x_23:
[----:B-1----:R1:W3:Y:S02]  /*8c90*/  SYNCS.PHASECHK.TRANS64.TRYWAIT P1, [R5+URZ], R4 ;  /* 0x00000004050075a7 */ /* 0x0022e4000802017f */
[----:B---3--:R-:W-:Y:S05]  /*8ca0*/  @!P1 NANOSLEEP.SYNCS 0x989680 ;  /* 0x009896800000995d */ /* 0x008fea0003900000 */
[----:B------:R-:W3:Y:S02]  /*8cb0*/  @!P1 SYNCS.PHASECHK.TRANS64 P1, [R5+URZ], R4 ;  /* 0x00000004050095a7 */ /* 0x000ee4000802007f */
[----:B---3--:R-:W-:Y:S05]  /*8cc0*/  @!P1 BRA `(.L_x_23) ;  /* 0xfffffffc00f09947 */ /* 0x008fea000383ffff */
[----:B------:R-:W-:Y:S05]  /*8cd0*/  BRA `(.L_x_22) ;  /* 0xffffff90002c7947 */ /* 0x000fea000383ffff */
.L_x_200:
[----:B------:R-:W-:Y:S01]  /*8ce0*/  BSSY B1, `(.L_x_229) ;  /* 0x0000006000017945 */ /* 0x000fe20003800000 */
[----:B------:R-:W-:-:S07]  /*8cf0*/  IMAD.MOV.U32 R15, RZ, RZ, -0x1 ;  /* 0xffffffffff0f7424 */ /* 0x000fce00078e00ff */
[----:B------:R-:W-:Y:S05]  /*8d00*/  WARPSYNC.COLLECTIVE R15, `(.L_x_230) ;  /* 0x000000000f0c7348 */ /* 0x000fea0003c00000 */
[----:B------:R-:W-:Y:S02]  /*8d10*/  ELECT P6, UR62, PT ;  /* 0x00000000003e782f */ /* 0x000fe400038c0000 */
[----:B------:R-:W-:Y:S01]  /*8d20*/  MOV R14, UR62 ;  /* 0x0000003e000e7c02 */ /* 0x000fe20008000f00 */
[----:B------:R-:W-:Y:S10]  /*8d30*/  ENDCOLLECTIVE ;  /* 0x000000000000791b */ /* 0x000ff40003800000 */
.L_x_230:
[----:B------:R-:W-:Y:S05]  /*8d40*/  BSYNC B1 ;  /* 0x0000000000017941 */ /* 0x000fea0003800000 */
.L_x_229:
[----:B------:R-:W-:Y:S05]  /*8d50*/  BRA `(.L_x_231) ;  /* 0xffffffec00087947 */ /* 0x000fea000383ffff */
.L_x_203:
[----:B0-----:R0:W1:Y:S02]  /*8d60*/  SYNCS.PHASECHK.TRANS64.TRYWAIT P1, [R14+URZ+0x68], R7 ;  /* 0x000068070e0075a7 */ /* 0x001064000802017f */
[----:B-1----:R-:W-:Y:S05]  /*8d70*/  @!P1 NANOSLEEP.SYNCS 0x989680 ;  /* 0x009896800000995d */ /* 0x002fea0003900000 */
[----:B------:R-:W1:Y:S02]  /*8d80*/  @!P1 SYNCS.PHASECHK.TRANS64 P1, [R14+URZ+0x68], R7 ;  /* 0x000068070e0095a7 */ /* 0x000e64000802007f */
[----:B-1----:R-:W-:Y:S05]  /*8d90*/  @!P1 BRA `(.L_x_203) ;  /* 0xfffffffc00f09947 */ /* 0x002fea000383ffff */
[----:B------:R-:W-:Y:S05]  /*8da0*/  BRA `(.L_x_232) ;  /* 0xffffffec003c7947 */ /* 0x000fea000383ffff */
.L_x_212:
[----:B------:R-:W-:Y:S01]  /*8db0*/  BSSY B0, `(.L_x_233) ;  /* 0x0000006000007945 */ /* 0x000fe20003800000 */
[----:B------:R-:W-:-:S07]  /*8dc0*/  IMAD.MOV.U32 R15, RZ, RZ, -0x1 ;  /* 0xffffffffff0f7424 */ /* 0x000fce00078e00ff */
[----:B------:R-:W-:Y:S05]  /*8dd0*/  WARPSYNC.COLLECTIVE R15, `(.L_x_234) ;  /* 0x000000000f0c7348 */ /* 0x000fea0003c00000 */
[----:B------:R-:W-:Y:S02]  /*8de0*/  ELECT P6, UR62, PT ;  /* 0x00000000003e782f */ /* 0x000fe400038c0000 */
[----:B------:R-:W-:Y:S01]  /*8df0*/  MOV R14, UR62 ;  /* 0x0000003e000e7c02 */ /* 0x000fe20008000f00 */
[----:B------:R-:W-:Y:S10]  /*8e00*/  ENDCOLLECTIVE ;  /* 0x000000000000791b */ /* 0x000ff40003800000 */
.L_x_234:
[----:B------:R-:W-:Y:S05]  /*8e10*/  BSYNC B0 ;  /* 0x0000000000007941 */ /* 0x000fea0003800000 */
.L_x_233:
[----:B------:R-:W-:Y:S05]  /*8e20*/  BRA `(.L_x_235) ;  /* 0xfffffff4008c7947 */ /* 0x000fea000383ffff */
.L_x_216:
[----:B0-----:R0:W1:Y:S02]  /*8e30*/  SYNCS.PHASECHK.TRANS64.TRYWAIT P0, [R7+URZ], R2 ;  /* 0x00000002070075a7 */ /* 0x001064000800017f */
[----:B-1----:R-:W-:Y:S05]  /*8e40*/  @!P0 NANOSLEEP.SYNCS 0x989680 ;  /* 0x009896800000895d */ /* 0x002fea0003900000 */
[----:B------:R-:W1:Y:S02]  /*8e50*/  @!P0 SYNCS.PHASECHK.TRANS64 P0, [R7+URZ], R2 ;  /* 0x00000002070085a7 */ /* 0x000e64000800007f */
[----:B-1----:R-:W-:Y:S05]  /*8e60*/  @!P0 BRA `(.L_x_216) ;  /* 0xfffffffc00f08947 */ /* 0x002fea000383ffff */
[----:B------:R-:W-:Y:S05]  /*8e70*/  BRA `(.L_x_236) ;  /* 0xfffffff400cc7947 */ /* 0x000fea000383ffff */
.L_x_217:
[----:B0-----:R0:W1:Y:S02]  /*8e80*/  SYNCS.PHASECHK.TRANS64.TRYWAIT P0, [R9+URZ], R4 ;  /* 0x00000004090075a7 */ /* 0x001064000800017f */
[----:B-1----:R-:W-:Y:S05]  /*8e90*/  @!P0 NANOSLEEP.SYNCS 0x989680 ;  /* 0x009896800000895d */ /* 0x002fea0003900000 */
[----:B------:R-:W1:Y:S02]  /*8ea0*/  @!P0 SYNCS.PHASECHK.TRANS64 P0, [R9+URZ], R4 ;  /* 0x00000004090085a7 */ /* 0x000e64000800007f */
[----:B-1----:R-:W-:Y:S05]  /*8eb0*/  @!P0 BRA `(.L_x_217) ;  /* 0xfffffffc00f08947 */ /* 0x002fea000383ffff */
[----:B------:R-:W-:Y:S05]  /*8ec0*/  BRA `(.L_x_237) ;  /* 0xfffffff400dc7947 */ /* 0x000fea000383ffff */
.L_x_218:
[----:B0-----:R0:W1:Y:S02]  /*8ed0*/  SYNCS.PHASECHK.TRANS64.TRYWAIT P0, [R6+URZ], R5 ;  /* 0x00000005060075a7 */ /* 0x001064000800017f */
[----:B-1----:R-:W-:Y:S05]  /*8ee0*/  @!P0 NANOSLEEP.SYNCS 0x989680 ;  /* 0x009896800000895d */ /* 0x002fea0003900000 */
[----:B------:R-:W1:Y:S02]  /*8ef0*/  @!P0 SYNCS.PHASECHK.TRANS64 P0, [R6+URZ], R5 ;  /* 0x00000005060085a7 */ /* 0x000e64000800007f */
[----:B-1----:R-:W-:Y:S05]  /*8f00*/  @!P0 BRA `(.L_x_218) ;  /* 0xfffffffc00f08947 */ /* 0x002fea000383ffff */
[----:B------:R-:W-:Y:S05]  /*8f10*/  BRA `(.L_x_238) ;  /* 0xfffffff400ec7947 */ /* 0x000fea000383ffff */
.L_x_219:
[----:B0-----:R0:W1:Y:S02]  /*8f20*/  SYNCS.PHASECHK.TRANS64.TRYWAIT P0, [R9+URZ], R4 ;  /* 0x00000004090075a7 */ /* 0x001064000800017f */
[----:B-1----:R-:W-:Y:S05]  /*8f30*/  @!P0 NANOSLEEP.SYNCS 0x989680 ;  /* 0x009896800000895d */ /* 0x002fea0003900000 */
[----:B------:R-:W1:Y:S02]  /*8f40*/  @!P0 SYNCS.PHASECHK.TRANS64 P0, [R9+URZ], R4 ;  /* 0x00000004090085a7 */ /* 0x000e64000800007f */
[----:B-1----:R-:W-:Y:S05]  /*8f50*/  @!P0 BRA `(.L_x_219) ;  /* 0xfffffffc00f08947 */ /* 0x002fea000383ffff */
[----:B------:R-:W-:Y:S05]  /*8f60*/  BRA `(.L_x_239) ;  /* 0xfffffff400fc7947 */ /* 0x000fea000383ffff */
.L_x_220:
[----:B0-----:R0:W1:Y:S02]  /*8f70*/  SYNCS.PHASECHK.TRANS64.TRYWAIT P0, [R6+URZ], R5 ;  /* 0x00000005060075a7 */ /* 0x001064000800017f */
[----:B-1----:R-:W-:Y:S05]  /*8f80*/  @!P0 NANOSLEEP.SYNCS 0x989680 ;  /* 0x009896800000895d */ /* 0x002fea0003900000 */
[----:B------:R-:W1:Y:S02]  /*8f90*/  @!P0 SYNCS.PHASECHK.TRANS64 P0, [R6+URZ], R5 ;  /* 0x00000005060085a7 */ /* 0x000e64000800007f */
[----:B-1----:R-:W-:Y:S05]  /*8fa0*/  @!P0 BRA `(.L_x_220) ;  /* 0xfffffffc00f08947 */ /* 0x002fea000383ffff */
[----:B------:R-:W-:Y:S05]  /*8fb0*/  BRA `(.L_x_240) ;  /* 0xfffffff8000c7947 */ /* 0x000fea000383ffff */
.L_x_221:
[----:B0-----:R0:W1:Y:S02]  /*8fc0*/  SYNCS.PHASECHK.TRANS64.TRYWAIT P0, [R9+URZ], R4 ;  /* 0x00000004090075a7 */ /* 0x001064000800017f */
[----:B-1----:R-:W-:Y:S05]  /*8fd0*/  @!P0 NANOSLEEP.SYNCS 0x989680 ;  /* 0x009896800000895d */ /* 0x002fea0003900000 */
[----:B------:R-:W1:Y:S02]  /*8fe0*/  @!P0 SYNCS.PHASECHK.TRANS64 P0, [R9+URZ], R4 ;  /* 0x00000004090085a7 */ /* 0x000e64000800007f */
[----:B-1----:R-:W-:Y:S05]  /*8ff0*/  @!P0 BRA `(.L_x_221) ;  /* 0xfffffffc00f08947 */ /* 0x002fea000383ffff */
[----:B------:R-:W-:Y:S05]  /*9000*/  BRA `(.L_x_241) ;  /* 0xfffffff8001c7947 */ /* 0x000fea000383ffff */
.L_x_222:
[----:B0-----:R0:W1:Y:S02]  /*9010*/  SYNCS.PHASECHK.TRANS64.TRYWAIT P0, [R6+URZ], R5 ;  /* 0x00000005060075a7 */ /* 0x001064000800017f */
[----:B-1----:R-:W-:Y:S05]  /*9020*/  @!P0 NANOSLEEP.SYNCS 0x989680 ;  /* 0x009896800000895d */ /* 0x002fea0003900000 */
[----:B------:R-:W1:Y:S02]  /*9030*/  @!P0 SYNCS.PHASECHK.TRANS64 P0, [R6+URZ], R5 ;  /* 0x00000005060085a7 */ /* 0x000e64000800007f */
[----:B-1----:R-:W-:Y:S05]  /*9040*/  @!P0 BRA `(.L_x_222) ;  /* 0xfffffffc00f08947 */ /* 0x002fea000383ffff */
[----:B------:R-:W-:Y:S05]  /*9050*/  BRA `(.L_x_242) ;  /* 0xfffffff8002c7947 */ /* 0x000fea000383ffff */
.L_x_223:
[----:B0-----:R0:W1:Y:S02]  /*9060*/  SYNCS.PHASECHK.TRANS64.TRYWAIT P0, [R9+URZ], R4 ;  /* 0x00000004090075a7 */ /* 0x001064000800017f */
[----:B-1----:R-:W-:Y:S05]  /*9070*/  @!P0 NANOSLEEP.SYNCS 0x989680 ;  /* 0x009896800000895d */ /* 0x002fea0003900000 */
[----:B------:R-:W1:Y:S02]  /*9080*/  @!P0 SYNCS.PHASECHK.TRANS64 P0, [R9+URZ], R4 ;  /* 0x00000004090085a7 */ /* 0x000e64000800007f */
[----:B-1----:R-:W-:Y:S05]  /*9090*/  @!P0 BRA `(.L_x_223) ;  /* 0xfffffffc00f08947 */ /* 0x002fea000383ffff */
[----:B------:R-:W-:Y:S05]  /*90a0*/  BRA `(.L_x_243) ;  /* 0xfffffff8003c7947 */ /* 0x000fea000383ffff */
.L_x_224:
[----:B0-----:R0:W1:Y:S02]  /*90b0*/  SYNCS.PHASECHK.TRANS64.TRYWAIT P0, [R6+URZ], R5 ;  /* 0x00000005060075a7 */ /* 0x001064000800017f */
[----:B-1----:R-:W-:Y:S05]  /*90c0*/  @!P0 NANOSLEEP.SYNCS 0x989680 ;  /* 0x009896800000895d */ /* 0x002fea0003900000 */
[----:B------:R-:W1:Y:S02]  /*90d0*/  @!P0 SYNCS.PHASECHK.TRANS64 P0, [R6+URZ], R5 ;  /* 0x00000005060085a7 */ /* 0x000e64000800007f */
[----:B-1----:R-:W-:Y:S05]  /*90e0*/  @!P0 BRA `(.L_x_224) ;  /* 0xfffffffc00f08947 */ /* 0x002fea000383ffff */
[----:B------:R-:W-:Y:S05]  /*90f0*/  BRA `(.L_x_244) ;  /* 0xfffffff8004c7947 */ /* 0x000fea000383ffff */
.L_x_225:
[----:B0-----:R0:W1:Y:S02]  /*9100*/  SYNCS.PHASECHK.TRANS64.TRYWAIT P0, [R9+URZ], R4 ;  /* 0x00000004090075a7 */ /* 0x001064000800017f */
[----:B-1----:R-:W-:Y:S05]  /*9110*/  @!P0 NANOSLEEP.SYNCS 0x989680 ;  /* 0x009896800000895d */ /* 0x002fea0003900000 */
[----:B------:R-:W1:Y:S02]  /*9120*/  @!P0 SYNCS.PHASECHK.TRANS64 P0, [R9+URZ], R4 ;  /* 0x00000004090085a7 */ /* 0x000e64000800007f */
[----:B-1----:R-:W-:Y:S05]  /*9130*/  @!P0 BRA `(.L_x_225) ;  /* 0xfffffffc00f08947 */ /* 0x002fea000383ffff */
[----:B------:R-:W-:Y:S05]  /*9140*/  BRA `(.L_x_245) ;  /* 0xfffffff8005c7947 */ /* 0x000fea000383ffff */
.L_x_226:
[----:B0-----:R0:W1:Y:S02]  /*9150*/  SYNCS.PHASECHK.TRANS64.TRYWAIT P0, [R6+URZ], R5 ;  /* 0x00000005060075a7 */ /* 0x001064000800017f */
[----:B-1----:R-:W-:Y:S05]  /*9160*/  @!P0 NANOSLEEP.SYNCS 0x989680 ;  /* 0x009896800000895d */ /* 0x002fea0003900000 */
[----:B------:R-:W1:Y:S02]  /*9170*/  @!P0 SYNCS.PHASECHK.TRANS64 P0, [R6+URZ], R5 ;  /* 0x00000005060085a7 */ /* 0x000e64000800007f */
[----:B-1----:R-:W-:Y:S05]  /*9180*/  @!P0 BRA `(.L_x_226) ;  /* 0xfffffffc00f08947 */ /* 0x002fea000383ffff */
[----:B------:R-:W-:Y:S05]  /*9190*/  BRA `(.L_x_246) ;  /* 0xfffffff8006c7947 */ /* 0x000fea000383ffff */
.L_x_227:
[----:B-1----:R1:W2:Y:S02]  /*91a0*/  SYNCS.PHASECHK.TRANS64.TRYWAIT P0, [R9+URZ], R4 ;  /* 0x00000004090075a7 */ /* 0x0022a4000800017f */
[----:B--2---:R-:W-:Y:S05]  /*91b0*/  @!P0 NANOSLEEP.SYNCS 0x989680 ;  /* 0x009896800000895d */ /* 0x004fea0003900000 */
[----:B------:R-:W2:Y:S02]  /*91c0*/  @!P0 SYNCS.PHASECHK.TRANS64 P0, [R9+URZ], R4 ;  /* 0x00000004090085a7 */ /* 0x000ea4000800007f */
[----:B--2---:R-:W-:Y:S05]  /*91d0*/  @!P0 BRA `(.L_x_227) ;  /* 0xfffffffc00f08947 */ /* 0x004fea000383ffff */
[----:B------:R-:W-:Y:S05]  /*91e0*/  BRA `(.L_x_247) ;  /* 0xfffffff800747947 */ /* 0x000fea000383ffff */
.L_x_248:
[----:B------:R-:W-:-:S00]  /*91f0*/  BRA `(.L_x_248) ;  /* 0xfffffffc00fc7947 */ /* 0x000fc0000383ffff */
[----:B------:R-:W-:-:S00]  /*9200*/  NOP ;  /* 0x0000000000007918 */ /* 0x000fc00000000000 */
[----:B------:R-:W-:-:S00]  /*9210*/  NOP ;  /* 0x0000000000007918 */ /* 0x000fc00000000000 */
[----:B------:R-:W-:-:S00]  /*9220*/  NOP ;  /* 0x0000000000007918 */ /* 0x000fc00000000000 */
[----:B------:R-:W-:-:S00]  /*9230*/  NOP ;  /* 0x0000000000007918 */ /* 0x000fc00000000000 */
[----:B------:R-:W-:-:S00]  /*9240*/  NOP ;  /* 0x0000000000007918 */ /* 0x000fc00000000000 */
[----:B------:R-:W-:-:S00]  /*9250*/  NOP ;  /* 0x0000000000007918 */ /* 0x000fc00000000000 */
[----:B------:R-:W-:-:S00]  /*9260*/  NOP ;  /* 0x0000000000007918 */ /* 0x000fc00000000000 */
[----:B------:R-:W-:-:S00]  /*9270*/  NOP ;  /* 0x0000000000007918 */ /* 0x000fc00000000000 */
.L_x_249:


//--------------------- .nv.global.init           --------------------------
	.section	.nv.global.init,"aw",@progbits
.nv.global.init:
	.type		$str$22,@object
	.size		$str$22,($str$23 - $str$22)
$str$22:
        /*0000*/ 	.byte	0x6b, 0x5f, 0x74, 0x69, 0x6c, 0x65, 0x5f, 0x63, 0x6f, 0x75, 0x6e, 0x74, 0x20, 0x3e, 0x3d, 0x20
        /*0010*/ 	.byte	0x31, 0x00
	.type		$str$23,@object
	.size		$str$23,(__unnamed_1 - $str$23)
$str$23:
        /*0012*/ 	.byte	0x2f, 0x74, 0x6d, 0x70, 0x2f, 0x63, 0x75, 0x74, 0x6c, 0x61, 0x73, 0x73, 0x5f, 0x73, 0x77, 0x65
        /*0022*/ 	.byte	0x65, 0x70, 0x5f, 0x73, 0x72, 0x63, 0x2f, 0x69, 0x6e, 0x63, 0x6c, 0x75, 0x64, 0x65, 0x2f, 0x63
        /*0032*/ 	.byte	0x75, 0x74, 0x6c, 0x61, 0x73, 0x73, 0x2f, 0x67, 0x65, 0x6d, 0x6d, 0x2f, 0x63, 0x6f, 0x6c, 0x6c
        /*0042*/ 	.byte	0x65, 0x63, 0x74, 0x69, 0x76, 0x65, 0x2f, 0x73, 0x6d, 0x39, 0x30, 0x5f, 0x6d, 0x6d, 0x61, 0x5f
        /*0052*/ 	.byte	0x74, 0x6d, 0x61, 0x5f, 0x67, 0x6d, 0x6d, 0x61, 0x5f, 0x73, 0x73, 0x5f, 0x77, 0x61, 0x72, 0x70
        /*0062*/ 	.byte	0x73, 0x70, 0x65, 0x63, 0x69, 0x61, 0x6c, 0x69, 0x7a, 0x65, 0x64, 0x2e, 0x68, 0x70, 0x70, 0x00
	.type		__unnamed_1,@object
	.size		__unnamed_1,(.L_0 - __unnamed_1)
__unnamed_1:
        /*0072*/ 	.byte	0x76, 0x6f, 0x69, 0x64, 0x20, 0x63, 0x75, 0x74, 0x6c, 0x61, 0x73, 0x73, 0x3a, 0x3a, 0x67, 0x65
        /* <DEDUP_REMOVED lines=171> */
        /*0b32*/ 	.byte	0x74, 0x65, 0x3a, 0x3a, 0x69, 0x64, 0x65, 0x6e, 0x74, 0x69, 0x74, 0x79, 0x5d, 0x00
.L_0:


//--------------------- .nv.shared._ZN7cutlass13device_kernelINS_4gemm6kernel13GemmUniversalIN4cute5tupleIJiiiiEEENS1_10collective13CollectiveMmaINS1_34MainloopSm90TmaGmmaWarpSpecializedILi13ENS5_IJNS4_1CILi1EEESB_SB_EEENS1_35KernelTmaWarpSpecializedCooperativeEEENS5_IJNSA_ILi192EEENSA_ILi80EEENSA_ILi64EEEEEEaNS5_IJlSB_lEEEaSJ_NS4_8TiledMMAINS4_8MMA_AtomIJNS4_4SM904GMMA26MMA_64x16x32_S32S8S8_SS_TNEEEENS4_6LayoutINS5_IJNSA_ILi2EEESB_SB_EEENS5_IJSB_NSA_ILi0EEEST_EEEEENS5_IJNS4_10UnderscoreESW_SW_EEEEENS4_13SM90_TMA_LOADENS4_14ComposedLayoutINS4_7SwizzleILi2ELi4ELi3EEENS4_18smem_ptr_flag_bitsILi8EEENSQ_INS5_IJNSA_ILi8EEESH_EEENS5_IJSH_SB_EEEEEEEvNS4_8identityESZ_S19_vS1A_EENS_8epilogue10collective6detail29Sm90TmaWarpSpecializedAdapterINS1D_15DefaultEpilogueIaSJ_SJ_NS1C_6thread17LinearCombinationIaLi1EiiLNS1H_9ScaleType4KindE0ELNS_15FloatRoundStyleE2EaEENS1_15EpilogueDefaultEEEEEvvEEEEvNT_6ParamsE --------------------------
	.section	.nv.shared._ZN7cutlass13device_kernelINS_4gemm6kernel13GemmUniversalIN4cute5tupleIJiiiiEEENS1_10collective13CollectiveMmaINS1_34MainloopSm90TmaGmmaWarpSpecializedILi13ENS5_IJNS4_1CILi1EEESB_SB_EEENS1_35KernelTmaWarpSpecializedCooperativeEEENS5_IJNSA_ILi192EEENSA_ILi80EEENSA_ILi64EEEEEEaNS5_IJlSB_lEEEaSJ_NS4_8TiledMMAINS4_8MMA_AtomIJNS4_4SM904GMMA26MMA_64x16x32_S32S8S8_SS_TNEEEENS4_6LayoutINS5_IJNSA_ILi2EEESB_SB_EEENS5_IJSB_NSA_ILi0EEEST_EEEEENS5_IJNS4_10UnderscoreESW_SW_EEEEENS4_13SM90_TMA_LOADENS4_14ComposedLayoutINS4_7SwizzleILi2ELi4ELi3EEENS4_18smem_ptr_flag_bitsILi8EEENSQ_INS5_IJNSA_ILi8EEESH_EEENS5_IJSH_SB_EEEEEEEvNS4_8identityESZ_S19_vS1A_EENS_8epilogue10collective6detail29Sm90TmaWarpSpecializedAdapterINS1D_15DefaultEpilogueIaSJ_SJ_NS1C_6thread17LinearCombinationIaLi1EiiLNS1H_9ScaleType4KindE0ELNS_15FloatRoundStyleE2EaEENS1_15EpilogueDefaultEEEEEvvEEEEvNT_6ParamsE,"aw",@nobits
	.sectionflags	@""
	.align	16
	.zero		1024


//--------------------- .nv.shared.reserved.0     --------------------------
	.section	.nv.shared.reserved.0,"aw",@nobits
	.weak		__nv_reservedSMEM_offset_0_alias
	.size		__nv_reservedSMEM_offset_0_alias, 0, 0
	.other		__nv_reservedSMEM_offset_0_alias,@"STO_CUDA_RESERVED_SHARED STV_DEFAULT"
__nv_reservedSMEM_offset_0_alias:
	.zero		0


//--------------------- .nv.global                --------------------------
	.section	.nv.global,"aw",@nobits
.nv.global:
	.type		_ZN39_INTERNAL_9efdd361_4_k_cu_948dfb18_74644cute1_E,@object
	.size		_ZN39_INTERNAL_9efdd361_4_k_cu_948dfb18_74644cute1_E,(_ZN39_INTERNAL_9efdd361_4_k_cu_948dfb18_74644cuda3std3__45__cpo6cbeginE - _ZN39_INTERNAL_9efdd361_4_k_cu_948dfb18_74644cute1_E)
_ZN39_INTERNAL_9efdd361_4_k_cu_948dfb18_74644cute1_E:
	.zero		1
	.type		_ZN39_INTERNAL_9efdd361_4_k_cu_948dfb18_74644cuda3std3__45__cpo6cbeginE,@object
	.size		_ZN39_INTERNAL_9efdd361_4_k_cu_948dfb18_74644cuda3std3__45__cpo6cbeginE,(_ZN39_INTERNAL_9efdd361_4_k_cu_948dfb18_74644cuda3std3__48in_placeE - _ZN39_INTERNAL_9efdd361_4_k_cu_948dfb18_74644cuda3std3__45__cpo6cbeginE)
_ZN39_INTERNAL_9efdd361_4_k_cu_948dfb18_74644cuda3std3__45__cpo6cbeginE:
	.zero		1
	.type		_ZN39_INTERNAL_9efdd361_4_k_cu_948dfb18_74644cuda3std3__48in_placeE,@object
	.size		_ZN39_INTERNAL_9efdd361_4_k_cu_948dfb18_74644cuda3std3__48in_placeE,(_ZN39_INTERNAL_9efdd361_4_k_cu_948dfb18_74644cuda3std6ranges3__45__cpo9iter_moveE - _ZN39_INTERNAL_9efdd361_4_k_cu_948dfb18_74644cuda3std3__48in_placeE)
_ZN39_INTERNAL_9efdd361_4_k_cu_948dfb18_74644cuda3std3__48in_placeE:
	.zero		1
	.type		_ZN39_INTERNAL_9efdd361_4_k_cu_948dfb18_74644cuda3std6ranges3__45__cpo9iter_moveE,@object
	.size		_ZN39_INTERNAL_9efdd361_4_k_cu_948dfb18_74644cuda3std6ranges3__45__cpo9iter_moveE,(_ZN39_INTERNAL_9efdd361_4_k_cu_948dfb18_74644cuda3std3__45__cpo5beginE - _ZN39_INTERNAL_9efdd361_4_k_cu_948dfb18_74644cuda3std6ranges3__45__cpo9iter_moveE)
_ZN39_INTERNAL_9efdd361_4_k_cu_948dfb18_74644cuda3std6ranges3__45__cpo9iter_moveE:
	.zero		1
	.type		_ZN39_INTERNAL_9efdd361_4_k_cu_948dfb18_74644cuda3std3__45__cpo5beginE,@object
	.size		_ZN39_INTERNAL_9efdd361_4_k_cu_948dfb18_74644cuda3std3__45__cpo5beginE,(_ZN39_INTERNAL_9efdd361_4_k_cu_948dfb18_74644cuda3std3__441_GLOBAL__N__9efdd361_4_k_cu_948dfb18_74646ignoreE - _ZN39_INTERNAL_9efdd361_4_k_cu_948dfb18_74644cuda3std3__45__cpo5beginE)
_ZN39_INTERNAL_9efdd361_4_k_cu_948dfb18_74644cuda3std3__45__cpo5beginE:
	.zero		1
	.type		_ZN39_INTERNAL_9efdd361_4_k_cu_948dfb18_74644cuda3std3__441_GLOBAL__N__9efdd361_4_k_cu_948dfb18_74646ignoreE,@object
	.size		_ZN39_INTERNAL_9efdd361_4_k_cu_948dfb18_74644cuda3std3__441_GLOBAL__N__9efdd361_4_k_cu_948dfb18_74646ignoreE,(_ZN39_INTERNAL_9efdd361_4_k_cu_948dfb18_74644cute7productE - _ZN39_INTERNAL_9efdd361_4_k_cu_948dfb18_74644cuda3std3__441_GLOBAL__N__9efdd361_4_k_cu_948dfb18_74646ignoreE)
_ZN39_INTERNAL_9efdd361_4_k_cu_948dfb18_74644cuda3std3__441_GLOBAL__N__9efdd361_4_k_cu_948dfb18_74646ignoreE:
	.zero		1
	.type		_ZN39_INTERNAL_9efdd361_4_k_cu_948dfb18_74644cute7productE,@object
	.size		_ZN39_INTERNAL_9efdd361_4_k_cu_948dfb18_74644cute7productE,(_ZN39_INTERNAL_9efdd361_4_k_cu_948dfb18_74644cuda3std3__45__cpo3endE - _ZN39_INTERNAL_9efdd361_4_k_cu_948dfb18_74644cute7productE)
_ZN39_INTERNAL_9efdd361_4_k_cu_948dfb18_74644cute7productE:
	.zero		1
	.type		_ZN39_INTERNAL_9efdd361_4_k_cu_948dfb18_74644cuda3std3__45__cpo3endE,@object
	.size		_ZN39_INTERNAL_9efdd361_4_k_cu_948dfb18_74644cuda3std3__45__cpo3endE,(_ZN39_INTERNAL_9efdd361_4_k_cu_948dfb18_74644cuda3std3__419piecewise_constructE - _ZN39_INTERNAL_9efdd361_4_k_cu_948dfb18_74644cuda3std3__45__cpo3endE)
_ZN39_INTERNAL_9efdd361_4_k_cu_948dfb18_74644cuda3std3__45__cpo3endE:
	.zero		1
	.type		_ZN39_INTERNAL_9efdd361_4_k_cu_948dfb18_74644cuda3std3__419piecewise_constructE,@object
	.size		_ZN39_INTERNAL_9efdd361_4_k_cu_948dfb18_74644cuda3std3__419piecewise_constructE,(_ZN39_INTERNAL_9efdd361_4_k_cu_948dfb18_74644cuda3std3__45__cpo4cendE - _ZN39_INTERNAL_9efdd361_4_k_cu_948dfb18_74644cuda3std3__419piecewise_constructE)
_ZN39_INTERNAL_9efdd361_4_k_cu_948dfb18_74644cuda3std3__419piecewise_constructE:
	.zero		1
	.type		_ZN39_INTERNAL_9efdd361_4_k_cu_948dfb18_74644cuda3std3__45__cpo4cendE,@object
	.size		_ZN39_INTERNAL_9efdd361_4_k_cu_948dfb18_74644cuda3std3__45__cpo4cendE,(_ZN39_INTERNAL_9efdd361_4_k_cu_948dfb18_74644cuda3std6ranges3__45__cpo4swapE - _ZN39_INTERNAL_9efdd361_4_k_cu_948dfb18_74644cuda3std3__45__cpo4cendE)
_ZN39_INTERNAL_9efdd361_4_k_cu_948dfb18_74644cuda3std3__45__cpo4cendE:
	.zero		1
	.type		_ZN39_INTERNAL_9efdd361_4_k_cu_948dfb18_74644cuda3std6ranges3__45__cpo4swapE,@object
	.size		_ZN39_INTERNAL_9efdd361_4_k_cu_948dfb18_74644cuda3std6ranges3__45__cpo4swapE,(.L_8 - _ZN39_INTERNAL_9efdd361_4_k_cu_948dfb18_74644cuda3std6ranges3__45__cpo4swapE)
_ZN39_INTERNAL_9efdd361_4_k_cu_948dfb18_74644cuda3std6ranges3__45__cpo4swapE:
	.zero		1
.L_8:


//--------------------- .nv.constant0._ZN7cutlass13device_kernelINS_4gemm6kernel13GemmUniversalIN4cute5tupleIJiiiiEEENS1_10collective13CollectiveMmaINS1_34MainloopSm90TmaGmmaWarpSpecializedILi13ENS5_IJNS4_1CILi1EEESB_SB_EEENS1_35KernelTmaWarpSpecializedCooperativeEEENS5_IJNSA_ILi192EEENSA_ILi80EEENSA_ILi64EEEEEEaNS5_IJlSB_lEEEaSJ_NS4_8TiledMMAINS4_8MMA_AtomIJNS4_4SM904GMMA26MMA_64x16x32_S32S8S8_SS_TNEEEENS4_6LayoutINS5_IJNSA_ILi2EEESB_SB_EEENS5_IJSB_NSA_ILi0EEEST_EEEEENS5_IJNS4_10UnderscoreESW_SW_EEEEENS4_13SM90_TMA_LOADENS4_14ComposedLayoutINS4_7SwizzleILi2ELi4ELi3EEENS4_18smem_ptr_flag_bitsILi8EEENSQ_INS5_IJNSA_ILi8EEESH_EEENS5_IJSH_SB_EEEEEEEvNS4_8identityESZ_S19_vS1A_EENS_8epilogue10collective6detail29Sm90TmaWarpSpecializedAdapterINS1D_15DefaultEpilogueIaSJ_SJ_NS1C_6thread17LinearCombinationIaLi1EiiLNS1H_9ScaleType4KindE0ELNS_15FloatRoundStyleE2EaEENS1_15EpilogueDefaultEEEEEvvEEEEvNT_6ParamsE --------------------------
	.section	.nv.constant0._ZN7cutlass13device_kernelINS_4gemm6kernel13GemmUniversalIN4cute5tupleIJiiiiEEENS1_10collective13CollectiveMmaINS1_34MainloopSm90TmaGmmaWarpSpecializedILi13ENS5_IJNS4_1CILi1EEESB_SB_EEENS1_35KernelTmaWarpSpecializedCooperativeEEENS5_IJNSA_ILi192EEENSA_ILi80EEENSA_ILi64EEEEEEaNS5_IJlSB_lEEEaSJ_NS4_8TiledMMAINS4_8MMA_AtomIJNS4_4SM904GMMA26MMA_64x16x32_S32S8S8_SS_TNEEEENS4_6LayoutINS5_IJNSA_ILi2EEESB_SB_EEENS5_IJSB_NSA_ILi0EEEST_EEEEENS5_IJNS4_10UnderscoreESW_SW_EEEEENS4_13SM90_TMA_LOADENS4_14ComposedLayoutINS4_7SwizzleILi2ELi4ELi3EEENS4_18smem_ptr_flag_bitsILi8EEENSQ_INS5_IJNSA_ILi8EEESH_EEENS5_IJSH_SB_EEEEEEEvNS4_8identityESZ_S19_vS1A_EENS_8epilogue10collective6detail29Sm90TmaWarpSpecializedAdapterINS1D_15DefaultEpilogueIaSJ_SJ_NS1C_6thread17LinearCombinationIaLi1EiiLNS1H_9ScaleType4KindE0ELNS_15FloatRoundStyleE2EaEENS1_15EpilogueDefaultEEEEEvvEEEEvNT_6ParamsE,"a",@progbits
	.sectionflags	@""
	.align	4
.nv.constant0._ZN7cutlass13device_kernelINS_4gemm6kernel13GemmUniversalIN4cute5tupleIJiiiiEEENS1_10collective13CollectiveMmaINS1_34MainloopSm90TmaGmmaWarpSpecializedILi13ENS5_IJNS4_1CILi1EEESB_SB_EEENS1_35KernelTmaWarpSpecializedCooperativeEEENS5_IJNSA_ILi192EEENSA_ILi80EEENSA_ILi64EEEEEEaNS5_IJlSB_lEEEaSJ_NS4_8TiledMMAINS4_8MMA_AtomIJNS4_4SM904GMMA26MMA_64x16x32_S32S8S8_SS_TNEEEENS4_6LayoutINS5_IJNSA_ILi2EEESB_SB_EEENS5_IJSB_NSA_ILi0EEEST_EEEEENS5_IJNS4_10UnderscoreESW_SW_EEEEENS4_13SM90_TMA_LOADENS4_14ComposedLayoutINS4_7SwizzleILi2ELi4ELi3EEENS4_18smem_ptr_flag_bitsILi8EEENSQ_INS5_IJNSA_ILi8EEESH_EEENS5_IJSH_SB_EEEEEEEvNS4_8identityESZ_S19_vS1A_EENS_8epilogue10collective6detail29Sm90TmaWarpSpecializedAdapterINS1D_15DefaultEpilogueIaSJ_SJ_NS1C_6thread17LinearCombinationIaLi1EiiLNS1H_9ScaleType4KindE0ELNS_15FloatRoundStyleE2EaEENS1_15EpilogueDefaultEEEEEvvEEEEvNT_6ParamsE:
	.zero		1664


//--------------------- SYMBOLS --------------------------

	.type		.nv.reservedSmem.offset0,@object
	.size		.nv.reservedSmem.offset0,0x4
	.type		__assertfail,@function
